//
// Generated by NVIDIA NVVM Compiler
//
// Compiler Build ID: CL-36424714
// Cuda compilation tools, release 13.0, V13.0.88
// Based on NVVM 20.0.0
//

.version 9.0
.target sm_100
.address_size 64

	// .globl	_Z34computeNonMSTEdgeReplacementKernelPKiS0_S0_PKbS0_S0_S0_P15ReplacementInfoix
// _ZZ29findMSTEdgeReplacementsKernelPKiiS0_S0_S0_PKbS0_iS0_S0_S0_P15ReplacementInfoxE9s_nonMSTU has been demoted
// _ZZ29findMSTEdgeReplacementsKernelPKiiS0_S0_S0_PKbS0_iS0_S0_S0_P15ReplacementInfoxE9s_nonMSTV has been demoted
// _ZZ29findMSTEdgeReplacementsKernelPKiiS0_S0_S0_PKbS0_iS0_S0_S0_P15ReplacementInfoxE9s_nonMSTW has been demoted
// _ZZ29findMSTEdgeReplacementsKernelPKiiS0_S0_S0_PKbS0_iS0_S0_S0_P15ReplacementInfoxE11s_nonMSTIdx has been demoted

.visible .entry _Z34computeNonMSTEdgeReplacementKernelPKiS0_S0_PKbS0_S0_S0_P15ReplacementInfoix(
	.param .u64 .ptr .align 1 _Z34computeNonMSTEdgeReplacementKernelPKiS0_S0_PKbS0_S0_S0_P15ReplacementInfoix_param_0,
	.param .u64 .ptr .align 1 _Z34computeNonMSTEdgeReplacementKernelPKiS0_S0_PKbS0_S0_S0_P15ReplacementInfoix_param_1,
	.param .u64 .ptr .align 1 _Z34computeNonMSTEdgeReplacementKernelPKiS0_S0_PKbS0_S0_S0_P15ReplacementInfoix_param_2,
	.param .u64 .ptr .align 1 _Z34computeNonMSTEdgeReplacementKernelPKiS0_S0_PKbS0_S0_S0_P15ReplacementInfoix_param_3,
	.param .u64 .ptr .align 1 _Z34computeNonMSTEdgeReplacementKernelPKiS0_S0_PKbS0_S0_S0_P15ReplacementInfoix_param_4,
	.param .u64 .ptr .align 1 _Z34computeNonMSTEdgeReplacementKernelPKiS0_S0_PKbS0_S0_S0_P15ReplacementInfoix_param_5,
	.param .u64 .ptr .align 1 _Z34computeNonMSTEdgeReplacementKernelPKiS0_S0_PKbS0_S0_S0_P15ReplacementInfoix_param_6,
	.param .u64 .ptr .align 1 _Z34computeNonMSTEdgeReplacementKernelPKiS0_S0_PKbS0_S0_S0_P15ReplacementInfoix_param_7,
	.param .u32 _Z34computeNonMSTEdgeReplacementKernelPKiS0_S0_PKbS0_S0_S0_P15ReplacementInfoix_param_8,
	.param .u64 _Z34computeNonMSTEdgeReplacementKernelPKiS0_S0_PKbS0_S0_S0_P15ReplacementInfoix_param_9
)
{
	.reg .pred 	%p<27>;
	.reg .b16 	%rs<3>;
	.reg .b32 	%r<289>;
	.reg .b64 	%rd<183>;

	ld.param.u64 	%rd5, [_Z34computeNonMSTEdgeReplacementKernelPKiS0_S0_PKbS0_S0_S0_P15ReplacementInfoix_param_0];
	ld.param.u64 	%rd6, [_Z34computeNonMSTEdgeReplacementKernelPKiS0_S0_PKbS0_S0_S0_P15ReplacementInfoix_param_1];
	ld.param.u64 	%rd7, [_Z34computeNonMSTEdgeReplacementKernelPKiS0_S0_PKbS0_S0_S0_P15ReplacementInfoix_param_2];
	ld.param.u64 	%rd8, [_Z34computeNonMSTEdgeReplacementKernelPKiS0_S0_PKbS0_S0_S0_P15ReplacementInfoix_param_3];
	ld.param.u64 	%rd11, [_Z34computeNonMSTEdgeReplacementKernelPKiS0_S0_PKbS0_S0_S0_P15ReplacementInfoix_param_4];
	ld.param.u64 	%rd12, [_Z34computeNonMSTEdgeReplacementKernelPKiS0_S0_PKbS0_S0_S0_P15ReplacementInfoix_param_5];
	ld.param.u64 	%rd9, [_Z34computeNonMSTEdgeReplacementKernelPKiS0_S0_PKbS0_S0_S0_P15ReplacementInfoix_param_6];
	ld.param.u64 	%rd13, [_Z34computeNonMSTEdgeReplacementKernelPKiS0_S0_PKbS0_S0_S0_P15ReplacementInfoix_param_7];
	ld.param.u32 	%r155, [_Z34computeNonMSTEdgeReplacementKernelPKiS0_S0_PKbS0_S0_S0_P15ReplacementInfoix_param_8];
	ld.param.u64 	%rd10, [_Z34computeNonMSTEdgeReplacementKernelPKiS0_S0_PKbS0_S0_S0_P15ReplacementInfoix_param_9];
	cvta.to.global.u64 	%rd1, %rd13;
	cvta.to.global.u64 	%rd2, %rd11;
	cvta.to.global.u64 	%rd3, %rd12;
	mov.u32 	%r156, %ctaid.x;
	mov.u32 	%r157, %ntid.x;
	mov.u32 	%r158, %tid.x;
	mad.lo.s32 	%r1, %r156, %r157, %r158;
	setp.ge.s32 	%p1, %r1, %r155;
	@%p1 bra 	$L__BB0_46;
	cvta.to.global.u64 	%rd14, %rd8;
	cvt.s64.s32 	%rd15, %r1;
	add.s64 	%rd16, %rd14, %rd15;
	ld.global.nc.u8 	%rs1, [%rd16];
	cvt.u16.u8 	%rs2, %rs1;
	setp.ne.s16 	%p2, %rs2, 0;
	@%p2 bra 	$L__BB0_46;
	cvta.to.global.u64 	%rd17, %rd9;
	cvta.to.global.u64 	%rd18, %rd5;
	mul.wide.s32 	%rd19, %r1, 4;
	add.s64 	%rd20, %rd18, %rd19;
	ld.global.nc.u32 	%r160, [%rd20];
	cvta.to.global.u64 	%rd21, %rd6;
	add.s64 	%rd22, %rd21, %rd19;
	ld.global.nc.u32 	%r161, [%rd22];
	cvta.to.global.u64 	%rd23, %rd7;
	add.s64 	%rd24, %rd23, %rd19;
	ld.global.nc.u32 	%r162, [%rd24];
	cvt.s64.s32 	%rd4, %r162;
	mul.wide.s32 	%rd25, %r160, 4;
	add.s64 	%rd26, %rd17, %rd25;
	ld.global.nc.u32 	%r163, [%rd26];
	mul.wide.s32 	%rd27, %r161, 4;
	add.s64 	%rd28, %rd17, %rd27;
	ld.global.nc.u32 	%r164, [%rd28];
	setp.lt.s32 	%p3, %r163, %r164;
	selp.b32 	%r241, %r160, %r161, %p3;
	selp.b32 	%r242, %r161, %r160, %p3;
	mul.wide.s32 	%rd29, %r242, 4;
	add.s64 	%rd30, %rd17, %rd29;
	ld.global.nc.u32 	%r165, [%rd30];
	mul.wide.s32 	%rd31, %r241, 4;
	add.s64 	%rd32, %rd17, %rd31;
	ld.global.nc.u32 	%r166, [%rd32];
	sub.s32 	%r231, %r165, %r166;
	setp.lt.s32 	%p4, %r231, 1;
	mov.b32 	%r240, 0;
	@%p4 bra 	$L__BB0_7;
	mov.b32 	%r230, 0;
	mov.u32 	%r240, %r230;
$L__BB0_4:
	and.b32  	%r168, %r231, 1;
	setp.eq.b32 	%p5, %r168, 1;
	not.pred 	%p6, %p5;
	@%p6 bra 	$L__BB0_6;
	mad.lo.s32 	%r169, %r242, 17, %r230;
	mul.wide.s32 	%rd33, %r169, 4;
	add.s64 	%rd34, %rd3, %rd33;
	ld.global.nc.u32 	%r170, [%rd34];
	max.s32 	%r240, %r240, %r170;
	add.s64 	%rd35, %rd2, %rd33;
	ld.global.nc.u32 	%r242, [%rd35];
$L__BB0_6:
	shr.u32 	%r13, %r231, 1;
	add.s32 	%r230, %r230, 1;
	setp.gt.u32 	%p7, %r231, 1;
	mov.u32 	%r231, %r13;
	@%p7 bra 	$L__BB0_4;
$L__BB0_7:
	setp.eq.s32 	%p8, %r242, %r241;
	@%p8 bra 	$L__BB0_43;
	mul.lo.s32 	%r17, %r242, 17;
	mul.wide.s32 	%rd36, %r17, 4;
	add.s64 	%rd37, %rd2, %rd36;
	ld.global.nc.u32 	%r18, [%rd37+64];
	mul.lo.s32 	%r19, %r241, 17;
	mul.wide.s32 	%rd38, %r19, 4;
	add.s64 	%rd39, %rd2, %rd38;
	ld.global.nc.u32 	%r20, [%rd39+64];
	setp.eq.s32 	%p9, %r18, %r20;
	@%p9 bra 	$L__BB0_10;
	add.s64 	%rd41, %rd3, %rd36;
	ld.global.nc.u32 	%r171, [%rd41+64];
	add.s64 	%rd43, %rd3, %rd38;
	ld.global.nc.u32 	%r172, [%rd43+64];
	max.s32 	%r173, %r171, %r172;
	max.s32 	%r240, %r240, %r173;
	mov.u32 	%r241, %r20;
	mov.u32 	%r242, %r18;
$L__BB0_10:
	mul.lo.s32 	%r25, %r242, 17;
	mul.wide.s32 	%rd44, %r25, 4;
	add.s64 	%rd45, %rd2, %rd44;
	ld.global.nc.u32 	%r26, [%rd45+60];
	mul.lo.s32 	%r27, %r241, 17;
	mul.wide.s32 	%rd46, %r27, 4;
	add.s64 	%rd47, %rd2, %rd46;
	ld.global.nc.u32 	%r28, [%rd47+60];
	setp.eq.s32 	%p10, %r26, %r28;
	@%p10 bra 	$L__BB0_12;
	add.s64 	%rd49, %rd3, %rd44;
	ld.global.nc.u32 	%r174, [%rd49+60];
	add.s64 	%rd51, %rd3, %rd46;
	ld.global.nc.u32 	%r175, [%rd51+60];
	max.s32 	%r176, %r174, %r175;
	max.s32 	%r240, %r240, %r176;
	mov.u32 	%r241, %r28;
	mov.u32 	%r242, %r26;
$L__BB0_12:
	mul.lo.s32 	%r33, %r242, 17;
	mul.wide.s32 	%rd52, %r33, 4;
	add.s64 	%rd53, %rd2, %rd52;
	ld.global.nc.u32 	%r34, [%rd53+56];
	mul.lo.s32 	%r35, %r241, 17;
	mul.wide.s32 	%rd54, %r35, 4;
	add.s64 	%rd55, %rd2, %rd54;
	ld.global.nc.u32 	%r36, [%rd55+56];
	setp.eq.s32 	%p11, %r34, %r36;
	@%p11 bra 	$L__BB0_14;
	add.s64 	%rd57, %rd3, %rd52;
	ld.global.nc.u32 	%r177, [%rd57+56];
	add.s64 	%rd59, %rd3, %rd54;
	ld.global.nc.u32 	%r178, [%rd59+56];
	max.s32 	%r179, %r177, %r178;
	max.s32 	%r240, %r240, %r179;
	mov.u32 	%r241, %r36;
	mov.u32 	%r242, %r34;
$L__BB0_14:
	mul.lo.s32 	%r41, %r242, 17;
	mul.wide.s32 	%rd60, %r41, 4;
	add.s64 	%rd61, %rd2, %rd60;
	ld.global.nc.u32 	%r42, [%rd61+52];
	mul.lo.s32 	%r43, %r241, 17;
	mul.wide.s32 	%rd62, %r43, 4;
	add.s64 	%rd63, %rd2, %rd62;
	ld.global.nc.u32 	%r44, [%rd63+52];
	setp.eq.s32 	%p12, %r42, %r44;
	@%p12 bra 	$L__BB0_16;
	add.s64 	%rd65, %rd3, %rd60;
	ld.global.nc.u32 	%r180, [%rd65+52];
	add.s64 	%rd67, %rd3, %rd62;
	ld.global.nc.u32 	%r181, [%rd67+52];
	max.s32 	%r182, %r180, %r181;
	max.s32 	%r240, %r240, %r182;
	mov.u32 	%r241, %r44;
	mov.u32 	%r242, %r42;
$L__BB0_16:
	mul.lo.s32 	%r49, %r242, 17;
	mul.wide.s32 	%rd68, %r49, 4;
	add.s64 	%rd69, %rd2, %rd68;
	ld.global.nc.u32 	%r50, [%rd69+48];
	mul.lo.s32 	%r51, %r241, 17;
	mul.wide.s32 	%rd70, %r51, 4;
	add.s64 	%rd71, %rd2, %rd70;
	ld.global.nc.u32 	%r52, [%rd71+48];
	setp.eq.s32 	%p13, %r50, %r52;
	@%p13 bra 	$L__BB0_18;
	add.s64 	%rd73, %rd3, %rd68;
	ld.global.nc.u32 	%r183, [%rd73+48];
	add.s64 	%rd75, %rd3, %rd70;
	ld.global.nc.u32 	%r184, [%rd75+48];
	max.s32 	%r185, %r183, %r184;
	max.s32 	%r240, %r240, %r185;
	mov.u32 	%r241, %r52;
	mov.u32 	%r242, %r50;
$L__BB0_18:
	mul.lo.s32 	%r57, %r242, 17;
	mul.wide.s32 	%rd76, %r57, 4;
	add.s64 	%rd77, %rd2, %rd76;
	ld.global.nc.u32 	%r58, [%rd77+44];
	mul.lo.s32 	%r59, %r241, 17;
	mul.wide.s32 	%rd78, %r59, 4;
	add.s64 	%rd79, %rd2, %rd78;
	ld.global.nc.u32 	%r60, [%rd79+44];
	setp.eq.s32 	%p14, %r58, %r60;
	@%p14 bra 	$L__BB0_20;
	add.s64 	%rd81, %rd3, %rd76;
	ld.global.nc.u32 	%r186, [%rd81+44];
	add.s64 	%rd83, %rd3, %rd78;
	ld.global.nc.u32 	%r187, [%rd83+44];
	max.s32 	%r188, %r186, %r187;
	max.s32 	%r240, %r240, %r188;
	mov.u32 	%r241, %r60;
	mov.u32 	%r242, %r58;
$L__BB0_20:
	mul.lo.s32 	%r65, %r242, 17;
	mul.wide.s32 	%rd84, %r65, 4;
	add.s64 	%rd85, %rd2, %rd84;
	ld.global.nc.u32 	%r66, [%rd85+40];
	mul.lo.s32 	%r67, %r241, 17;
	mul.wide.s32 	%rd86, %r67, 4;
	add.s64 	%rd87, %rd2, %rd86;
	ld.global.nc.u32 	%r68, [%rd87+40];
	setp.eq.s32 	%p15, %r66, %r68;
	@%p15 bra 	$L__BB0_22;
	add.s64 	%rd89, %rd3, %rd84;
	ld.global.nc.u32 	%r189, [%rd89+40];
	add.s64 	%rd91, %rd3, %rd86;
	ld.global.nc.u32 	%r190, [%rd91+40];
	max.s32 	%r191, %r189, %r190;
	max.s32 	%r240, %r240, %r191;
	mov.u32 	%r241, %r68;
	mov.u32 	%r242, %r66;
$L__BB0_22:
	mul.lo.s32 	%r73, %r242, 17;
	mul.wide.s32 	%rd92, %r73, 4;
	add.s64 	%rd93, %rd2, %rd92;
	ld.global.nc.u32 	%r74, [%rd93+36];
	mul.lo.s32 	%r75, %r241, 17;
	mul.wide.s32 	%rd94, %r75, 4;
	add.s64 	%rd95, %rd2, %rd94;
	ld.global.nc.u32 	%r76, [%rd95+36];
	setp.eq.s32 	%p16, %r74, %r76;
	@%p16 bra 	$L__BB0_24;
	add.s64 	%rd97, %rd3, %rd92;
	ld.global.nc.u32 	%r192, [%rd97+36];
	add.s64 	%rd99, %rd3, %rd94;
	ld.global.nc.u32 	%r193, [%rd99+36];
	max.s32 	%r194, %r192, %r193;
	max.s32 	%r240, %r240, %r194;
	mov.u32 	%r241, %r76;
	mov.u32 	%r242, %r74;
$L__BB0_24:
	mul.lo.s32 	%r81, %r242, 17;
	mul.wide.s32 	%rd100, %r81, 4;
	add.s64 	%rd101, %rd2, %rd100;
	ld.global.nc.u32 	%r82, [%rd101+32];
	mul.lo.s32 	%r83, %r241, 17;
	mul.wide.s32 	%rd102, %r83, 4;
	add.s64 	%rd103, %rd2, %rd102;
	ld.global.nc.u32 	%r84, [%rd103+32];
	setp.eq.s32 	%p17, %r82, %r84;
	@%p17 bra 	$L__BB0_26;
	add.s64 	%rd105, %rd3, %rd100;
	ld.global.nc.u32 	%r195, [%rd105+32];
	add.s64 	%rd107, %rd3, %rd102;
	ld.global.nc.u32 	%r196, [%rd107+32];
	max.s32 	%r197, %r195, %r196;
	max.s32 	%r240, %r240, %r197;
	mov.u32 	%r241, %r84;
	mov.u32 	%r242, %r82;
$L__BB0_26:
	mul.lo.s32 	%r89, %r242, 17;
	mul.wide.s32 	%rd108, %r89, 4;
	add.s64 	%rd109, %rd2, %rd108;
	ld.global.nc.u32 	%r90, [%rd109+28];
	mul.lo.s32 	%r91, %r241, 17;
	mul.wide.s32 	%rd110, %r91, 4;
	add.s64 	%rd111, %rd2, %rd110;
	ld.global.nc.u32 	%r92, [%rd111+28];
	setp.eq.s32 	%p18, %r90, %r92;
	@%p18 bra 	$L__BB0_28;
	add.s64 	%rd113, %rd3, %rd108;
	ld.global.nc.u32 	%r198, [%rd113+28];
	add.s64 	%rd115, %rd3, %rd110;
	ld.global.nc.u32 	%r199, [%rd115+28];
	max.s32 	%r200, %r198, %r199;
	max.s32 	%r240, %r240, %r200;
	mov.u32 	%r241, %r92;
	mov.u32 	%r242, %r90;
$L__BB0_28:
	mul.lo.s32 	%r97, %r242, 17;
	mul.wide.s32 	%rd116, %r97, 4;
	add.s64 	%rd117, %rd2, %rd116;
	ld.global.nc.u32 	%r98, [%rd117+24];
	mul.lo.s32 	%r99, %r241, 17;
	mul.wide.s32 	%rd118, %r99, 4;
	add.s64 	%rd119, %rd2, %rd118;
	ld.global.nc.u32 	%r100, [%rd119+24];
	setp.eq.s32 	%p19, %r98, %r100;
	@%p19 bra 	$L__BB0_30;
	add.s64 	%rd121, %rd3, %rd116;
	ld.global.nc.u32 	%r201, [%rd121+24];
	add.s64 	%rd123, %rd3, %rd118;
	ld.global.nc.u32 	%r202, [%rd123+24];
	max.s32 	%r203, %r201, %r202;
	max.s32 	%r240, %r240, %r203;
	mov.u32 	%r241, %r100;
	mov.u32 	%r242, %r98;
$L__BB0_30:
	mul.lo.s32 	%r105, %r242, 17;
	mul.wide.s32 	%rd124, %r105, 4;
	add.s64 	%rd125, %rd2, %rd124;
	ld.global.nc.u32 	%r106, [%rd125+20];
	mul.lo.s32 	%r107, %r241, 17;
	mul.wide.s32 	%rd126, %r107, 4;
	add.s64 	%rd127, %rd2, %rd126;
	ld.global.nc.u32 	%r108, [%rd127+20];
	setp.eq.s32 	%p20, %r106, %r108;
	@%p20 bra 	$L__BB0_32;
	add.s64 	%rd129, %rd3, %rd124;
	ld.global.nc.u32 	%r204, [%rd129+20];
	add.s64 	%rd131, %rd3, %rd126;
	ld.global.nc.u32 	%r205, [%rd131+20];
	max.s32 	%r206, %r204, %r205;
	max.s32 	%r240, %r240, %r206;
	mov.u32 	%r241, %r108;
	mov.u32 	%r242, %r106;
$L__BB0_32:
	mul.lo.s32 	%r113, %r242, 17;
	mul.wide.s32 	%rd132, %r113, 4;
	add.s64 	%rd133, %rd2, %rd132;
	ld.global.nc.u32 	%r114, [%rd133+16];
	mul.lo.s32 	%r115, %r241, 17;
	mul.wide.s32 	%rd134, %r115, 4;
	add.s64 	%rd135, %rd2, %rd134;
	ld.global.nc.u32 	%r116, [%rd135+16];
	setp.eq.s32 	%p21, %r114, %r116;
	@%p21 bra 	$L__BB0_34;
	add.s64 	%rd137, %rd3, %rd132;
	ld.global.nc.u32 	%r207, [%rd137+16];
	add.s64 	%rd139, %rd3, %rd134;
	ld.global.nc.u32 	%r208, [%rd139+16];
	max.s32 	%r209, %r207, %r208;
	max.s32 	%r240, %r240, %r209;
	mov.u32 	%r241, %r116;
	mov.u32 	%r242, %r114;
$L__BB0_34:
	mul.lo.s32 	%r121, %r242, 17;
	mul.wide.s32 	%rd140, %r121, 4;
	add.s64 	%rd141, %rd2, %rd140;
	ld.global.nc.u32 	%r122, [%rd141+12];
	mul.lo.s32 	%r123, %r241, 17;
	mul.wide.s32 	%rd142, %r123, 4;
	add.s64 	%rd143, %rd2, %rd142;
	ld.global.nc.u32 	%r124, [%rd143+12];
	setp.eq.s32 	%p22, %r122, %r124;
	@%p22 bra 	$L__BB0_36;
	add.s64 	%rd145, %rd3, %rd140;
	ld.global.nc.u32 	%r210, [%rd145+12];
	add.s64 	%rd147, %rd3, %rd142;
	ld.global.nc.u32 	%r211, [%rd147+12];
	max.s32 	%r212, %r210, %r211;
	max.s32 	%r240, %r240, %r212;
	mov.u32 	%r241, %r124;
	mov.u32 	%r242, %r122;
$L__BB0_36:
	mul.lo.s32 	%r129, %r242, 17;
	mul.wide.s32 	%rd148, %r129, 4;
	add.s64 	%rd149, %rd2, %rd148;
	ld.global.nc.u32 	%r130, [%rd149+8];
	mul.lo.s32 	%r131, %r241, 17;
	mul.wide.s32 	%rd150, %r131, 4;
	add.s64 	%rd151, %rd2, %rd150;
	ld.global.nc.u32 	%r132, [%rd151+8];
	setp.eq.s32 	%p23, %r130, %r132;
	@%p23 bra 	$L__BB0_38;
	add.s64 	%rd153, %rd3, %rd148;
	ld.global.nc.u32 	%r213, [%rd153+8];
	add.s64 	%rd155, %rd3, %rd150;
	ld.global.nc.u32 	%r214, [%rd155+8];
	max.s32 	%r215, %r213, %r214;
	max.s32 	%r240, %r240, %r215;
	mov.u32 	%r241, %r132;
	mov.u32 	%r242, %r130;
$L__BB0_38:
	mul.lo.s32 	%r137, %r242, 17;
	mul.wide.s32 	%rd156, %r137, 4;
	add.s64 	%rd157, %rd2, %rd156;
	ld.global.nc.u32 	%r138, [%rd157+4];
	mul.lo.s32 	%r139, %r241, 17;
	mul.wide.s32 	%rd158, %r139, 4;
	add.s64 	%rd159, %rd2, %rd158;
	ld.global.nc.u32 	%r140, [%rd159+4];
	setp.eq.s32 	%p24, %r138, %r140;
	@%p24 bra 	$L__BB0_40;
	add.s64 	%rd161, %rd3, %rd156;
	ld.global.nc.u32 	%r216, [%rd161+4];
	add.s64 	%rd163, %rd3, %rd158;
	ld.global.nc.u32 	%r217, [%rd163+4];
	max.s32 	%r218, %r216, %r217;
	max.s32 	%r240, %r240, %r218;
	mov.u32 	%r241, %r140;
	mov.u32 	%r242, %r138;
$L__BB0_40:
	mul.lo.s32 	%r145, %r242, 17;
	mul.wide.s32 	%rd164, %r145, 4;
	add.s64 	%rd165, %rd2, %rd164;
	ld.global.nc.u32 	%r146, [%rd165];
	mul.lo.s32 	%r147, %r241, 17;
	mul.wide.s32 	%rd166, %r147, 4;
	add.s64 	%rd167, %rd2, %rd166;
	ld.global.nc.u32 	%r148, [%rd167];
	setp.eq.s32 	%p25, %r146, %r148;
	@%p25 bra 	$L__BB0_42;
	add.s64 	%rd169, %rd3, %rd164;
	ld.global.nc.u32 	%r219, [%rd169];
	add.s64 	%rd171, %rd3, %rd166;
	ld.global.nc.u32 	%r220, [%rd171];
	max.s32 	%r221, %r219, %r220;
	max.s32 	%r240, %r240, %r221;
	mov.u32 	%r241, %r148;
	mov.u32 	%r242, %r146;
$L__BB0_42:
	mul.lo.s32 	%r222, %r242, 17;
	mul.wide.s32 	%rd172, %r222, 4;
	add.s64 	%rd173, %rd3, %rd172;
	ld.global.nc.u32 	%r223, [%rd173];
	mul.lo.s32 	%r224, %r241, 17;
	mul.wide.s32 	%rd174, %r224, 4;
	add.s64 	%rd175, %rd3, %rd174;
	ld.global.nc.u32 	%r225, [%rd175];
	max.s32 	%r226, %r223, %r225;
	max.s32 	%r240, %r240, %r226;
$L__BB0_43:
	cvt.u32.u64 	%r227, %rd4;
	setp.le.s32 	%p26, %r240, %r227;
	@%p26 bra 	$L__BB0_45;
	cvt.u64.u32 	%rd178, %r240;
	add.s64 	%rd179, %rd10, %rd4;
	sub.s64 	%rd180, %rd179, %rd178;
	mul.wide.s32 	%rd181, %r1, 16;
	add.s64 	%rd182, %rd1, %rd181;
	st.global.u64 	[%rd182+8], %rd180;
	st.global.u32 	[%rd182], %r1;
	bra.uni 	$L__BB0_46;
$L__BB0_45:
	mul.wide.s32 	%rd176, %r1, 16;
	add.s64 	%rd177, %rd1, %rd176;
	st.global.u64 	[%rd177+8], %rd10;
	mov.b32 	%r228, -1;
	st.global.u32 	[%rd177], %r228;
$L__BB0_46:
	ret;

}
	// .globl	_Z29findMSTEdgeReplacementsKernelPKiiS0_S0_S0_PKbS0_iS0_S0_S0_P15ReplacementInfox
.visible .entry _Z29findMSTEdgeReplacementsKernelPKiiS0_S0_S0_PKbS0_iS0_S0_S0_P15ReplacementInfox(
	.param .u64 .ptr .align 1 _Z29findMSTEdgeReplacementsKernelPKiiS0_S0_S0_PKbS0_iS0_S0_S0_P15ReplacementInfox_param_0,
	.param .u32 _Z29findMSTEdgeReplacementsKernelPKiiS0_S0_S0_PKbS0_iS0_S0_S0_P15ReplacementInfox_param_1,
	.param .u64 .ptr .align 1 _Z29findMSTEdgeReplacementsKernelPKiiS0_S0_S0_PKbS0_iS0_S0_S0_P15ReplacementInfox_param_2,
	.param .u64 .ptr .align 1 _Z29findMSTEdgeReplacementsKernelPKiiS0_S0_S0_PKbS0_iS0_S0_S0_P15ReplacementInfox_param_3,
	.param .u64 .ptr .align 1 _Z29findMSTEdgeReplacementsKernelPKiiS0_S0_S0_PKbS0_iS0_S0_S0_P15ReplacementInfox_param_4,
	.param .u64 .ptr .align 1 _Z29findMSTEdgeReplacementsKernelPKiiS0_S0_S0_PKbS0_iS0_S0_S0_P15ReplacementInfox_param_5,
	.param .u64 .ptr .align 1 _Z29findMSTEdgeReplacementsKernelPKiiS0_S0_S0_PKbS0_iS0_S0_S0_P15ReplacementInfox_param_6,
	.param .u32 _Z29findMSTEdgeReplacementsKernelPKiiS0_S0_S0_PKbS0_iS0_S0_S0_P15ReplacementInfox_param_7,
	.param .u64 .ptr .align 1 _Z29findMSTEdgeReplacementsKernelPKiiS0_S0_S0_PKbS0_iS0_S0_S0_P15ReplacementInfox_param_8,
	.param .u64 .ptr .align 1 _Z29findMSTEdgeReplacementsKernelPKiiS0_S0_S0_PKbS0_iS0_S0_S0_P15ReplacementInfox_param_9,
	.param .u64 .ptr .align 1 _Z29findMSTEdgeReplacementsKernelPKiiS0_S0_S0_PKbS0_iS0_S0_S0_P15ReplacementInfox_param_10,
	.param .u64 .ptr .align 1 _Z29findMSTEdgeReplacementsKernelPKiiS0_S0_S0_PKbS0_iS0_S0_S0_P15ReplacementInfox_param_11,
	.param .u64 _Z29findMSTEdgeReplacementsKernelPKiiS0_S0_S0_PKbS0_iS0_S0_S0_P15ReplacementInfox_param_12
)
{
	.reg .pred 	%p<84>;
	.reg .b32 	%r<409>;
	.reg .b64 	%rd<233>;
	// demoted variable
	.shared .align 4 .b8 _ZZ29findMSTEdgeReplacementsKernelPKiiS0_S0_S0_PKbS0_iS0_S0_S0_P15ReplacementInfoxE9s_nonMSTU[4096];
	// demoted variable
	.shared .align 4 .b8 _ZZ29findMSTEdgeReplacementsKernelPKiiS0_S0_S0_PKbS0_iS0_S0_S0_P15ReplacementInfoxE9s_nonMSTV[4096];
	// demoted variable
	.shared .align 4 .b8 _ZZ29findMSTEdgeReplacementsKernelPKiiS0_S0_S0_PKbS0_iS0_S0_S0_P15ReplacementInfoxE9s_nonMSTW[4096];
	// demoted variable
	.shared .align 4 .b8 _ZZ29findMSTEdgeReplacementsKernelPKiiS0_S0_S0_PKbS0_iS0_S0_S0_P15ReplacementInfoxE11s_nonMSTIdx[4096];
	ld.param.u64 	%rd27, [_Z29findMSTEdgeReplacementsKernelPKiiS0_S0_S0_PKbS0_iS0_S0_S0_P15ReplacementInfox_param_0];
	ld.param.u32 	%r183, [_Z29findMSTEdgeReplacementsKernelPKiiS0_S0_S0_PKbS0_iS0_S0_S0_P15ReplacementInfox_param_1];
	ld.param.u64 	%rd28, [_Z29findMSTEdgeReplacementsKernelPKiiS0_S0_S0_PKbS0_iS0_S0_S0_P15ReplacementInfox_param_2];
	ld.param.u64 	%rd29, [_Z29findMSTEdgeReplacementsKernelPKiiS0_S0_S0_PKbS0_iS0_S0_S0_P15ReplacementInfox_param_3];
	ld.param.u64 	%rd34, [_Z29findMSTEdgeReplacementsKernelPKiiS0_S0_S0_PKbS0_iS0_S0_S0_P15ReplacementInfox_param_4];
	ld.param.u64 	%rd30, [_Z29findMSTEdgeReplacementsKernelPKiiS0_S0_S0_PKbS0_iS0_S0_S0_P15ReplacementInfox_param_6];
	ld.param.u32 	%r182, [_Z29findMSTEdgeReplacementsKernelPKiiS0_S0_S0_PKbS0_iS0_S0_S0_P15ReplacementInfox_param_7];
	ld.param.u64 	%rd35, [_Z29findMSTEdgeReplacementsKernelPKiiS0_S0_S0_PKbS0_iS0_S0_S0_P15ReplacementInfox_param_8];
	ld.param.u64 	%rd36, [_Z29findMSTEdgeReplacementsKernelPKiiS0_S0_S0_PKbS0_iS0_S0_S0_P15ReplacementInfox_param_9];
	ld.param.u64 	%rd31, [_Z29findMSTEdgeReplacementsKernelPKiiS0_S0_S0_PKbS0_iS0_S0_S0_P15ReplacementInfox_param_10];
	ld.param.u64 	%rd32, [_Z29findMSTEdgeReplacementsKernelPKiiS0_S0_S0_PKbS0_iS0_S0_S0_P15ReplacementInfox_param_11];
	ld.param.u64 	%rd33, [_Z29findMSTEdgeReplacementsKernelPKiiS0_S0_S0_PKbS0_iS0_S0_S0_P15ReplacementInfox_param_12];
	cvta.to.global.u64 	%rd1, %rd35;
	cvta.to.global.u64 	%rd2, %rd36;
	cvta.to.global.u64 	%rd3, %rd34;
	mov.u32 	%r1, %ctaid.x;
	mov.u32 	%r2, %tid.x;
	setp.ge.s32 	%p1, %r1, %r183;
	@%p1 bra 	$L__BB1_65;
	cvta.to.global.u64 	%rd38, %rd27;
	mul.wide.u32 	%rd39, %r1, 4;
	add.s64 	%rd40, %rd38, %rd39;
	ld.global.nc.u32 	%r3, [%rd40];
	mul.wide.s32 	%rd41, %r3, 4;
	add.s64 	%rd42, %rd3, %rd41;
	ld.global.nc.u32 	%r185, [%rd42];
	cvt.s64.s32 	%rd4, %r185;
	setp.lt.s32 	%p2, %r182, 1;
	mov.b32 	%r408, -1;
	mov.b64 	%rd232, 9223372036854775807;
	@%p2 bra 	$L__BB1_52;
	cvta.to.global.u64 	%rd5, %rd31;
	sub.s64 	%rd6, %rd33, %rd4;
	mov.u32 	%r4, %ntid.x;
	cvta.to.global.u64 	%rd7, %rd30;
	cvta.to.global.u64 	%rd8, %rd28;
	cvta.to.global.u64 	%rd9, %rd29;
	mov.b64 	%rd232, 9223372036854775807;
	mov.b32 	%r408, -1;
	mov.b32 	%r341, 0;
$L__BB1_3:
	sub.s32 	%r7, %r182, %r341;
	setp.le.s32 	%p3, %r7, %r2;
	@%p3 bra 	$L__BB1_5;
	add.s32 	%r188, %r341, %r2;
	mul.wide.u32 	%rd44, %r188, 4;
	add.s64 	%rd45, %rd7, %rd44;
	ld.global.nc.u32 	%r189, [%rd45];
	mul.wide.s32 	%rd46, %r189, 4;
	add.s64 	%rd47, %rd8, %rd46;
	ld.global.nc.u32 	%r190, [%rd47];
	shl.b32 	%r191, %r2, 2;
	mov.u32 	%r192, _ZZ29findMSTEdgeReplacementsKernelPKiiS0_S0_S0_PKbS0_iS0_S0_S0_P15ReplacementInfoxE9s_nonMSTU;
	add.s32 	%r193, %r192, %r191;
	st.shared.u32 	[%r193], %r190;
	add.s64 	%rd48, %rd9, %rd46;
	ld.global.nc.u32 	%r194, [%rd48];
	mov.u32 	%r195, _ZZ29findMSTEdgeReplacementsKernelPKiiS0_S0_S0_PKbS0_iS0_S0_S0_P15ReplacementInfoxE9s_nonMSTV;
	add.s32 	%r196, %r195, %r191;
	st.shared.u32 	[%r196], %r194;
	add.s64 	%rd49, %rd3, %rd46;
	ld.global.nc.u32 	%r197, [%rd49];
	mov.u32 	%r198, _ZZ29findMSTEdgeReplacementsKernelPKiiS0_S0_S0_PKbS0_iS0_S0_S0_P15ReplacementInfoxE9s_nonMSTW;
	add.s32 	%r199, %r198, %r191;
	st.shared.u32 	[%r199], %r197;
	mov.u32 	%r200, _ZZ29findMSTEdgeReplacementsKernelPKiiS0_S0_S0_PKbS0_iS0_S0_S0_P15ReplacementInfoxE11s_nonMSTIdx;
	add.s32 	%r201, %r200, %r191;
	st.shared.u32 	[%r201], %r189;
$L__BB1_5:
	bar.sync 	0;
	@%p3 bra 	$L__BB1_51;
	min.s32 	%r8, %r7, 1024;
	mov.u32 	%r343, %r2;
$L__BB1_7:
	shl.b32 	%r203, %r343, 2;
	mov.u32 	%r204, _ZZ29findMSTEdgeReplacementsKernelPKiiS0_S0_S0_PKbS0_iS0_S0_S0_P15ReplacementInfoxE9s_nonMSTU;
	add.s32 	%r205, %r204, %r203;
	ld.shared.u32 	%r206, [%r205];
	mov.u32 	%r207, _ZZ29findMSTEdgeReplacementsKernelPKiiS0_S0_S0_PKbS0_iS0_S0_S0_P15ReplacementInfoxE9s_nonMSTV;
	add.s32 	%r208, %r207, %r203;
	ld.shared.u32 	%r209, [%r208];
	mul.wide.s32 	%rd50, %r206, 4;
	add.s64 	%rd51, %rd5, %rd50;
	ld.global.nc.u32 	%r210, [%rd51];
	mul.wide.s32 	%rd52, %r209, 4;
	add.s64 	%rd53, %rd5, %rd52;
	ld.global.nc.u32 	%r211, [%rd53];
	setp.lt.s32 	%p5, %r210, %r211;
	selp.b32 	%r357, %r206, %r209, %p5;
	selp.b32 	%r358, %r209, %r206, %p5;
	mul.wide.s32 	%rd54, %r358, 4;
	add.s64 	%rd55, %rd5, %rd54;
	ld.global.nc.u32 	%r212, [%rd55];
	mul.wide.s32 	%rd56, %r357, 4;
	add.s64 	%rd57, %rd5, %rd56;
	ld.global.nc.u32 	%r213, [%rd57];
	sub.s32 	%r347, %r212, %r213;
	setp.lt.s32 	%p6, %r347, 1;
	mov.b32 	%r356, 0;
	@%p6 bra 	$L__BB1_12;
	mov.b32 	%r346, 0;
	mov.u32 	%r356, %r346;
$L__BB1_9:
	and.b32  	%r215, %r347, 1;
	setp.eq.b32 	%p7, %r215, 1;
	not.pred 	%p8, %p7;
	@%p8 bra 	$L__BB1_11;
	mad.lo.s32 	%r216, %r358, 17, %r346;
	mul.wide.s32 	%rd58, %r216, 4;
	add.s64 	%rd59, %rd2, %rd58;
	ld.global.nc.u32 	%r217, [%rd59];
	max.s32 	%r356, %r356, %r217;
	add.s64 	%rd60, %rd1, %rd58;
	ld.global.nc.u32 	%r358, [%rd60];
$L__BB1_11:
	shr.u32 	%r22, %r347, 1;
	add.s32 	%r346, %r346, 1;
	setp.gt.u32 	%p9, %r347, 1;
	mov.u32 	%r347, %r22;
	@%p9 bra 	$L__BB1_9;
$L__BB1_12:
	setp.eq.s32 	%p10, %r358, %r357;
	@%p10 bra 	$L__BB1_48;
	mul.lo.s32 	%r26, %r358, 17;
	mul.wide.s32 	%rd61, %r26, 4;
	add.s64 	%rd62, %rd1, %rd61;
	ld.global.nc.u32 	%r27, [%rd62+64];
	mul.lo.s32 	%r28, %r357, 17;
	mul.wide.s32 	%rd63, %r28, 4;
	add.s64 	%rd64, %rd1, %rd63;
	ld.global.nc.u32 	%r29, [%rd64+64];
	setp.eq.s32 	%p11, %r27, %r29;
	@%p11 bra 	$L__BB1_15;
	mul.wide.s32 	%rd65, %r26, 4;
	add.s64 	%rd66, %rd2, %rd65;
	ld.global.nc.u32 	%r218, [%rd66+64];
	mul.wide.s32 	%rd67, %r28, 4;
	add.s64 	%rd68, %rd2, %rd67;
	ld.global.nc.u32 	%r219, [%rd68+64];
	max.s32 	%r220, %r218, %r219;
	max.s32 	%r356, %r356, %r220;
	mov.u32 	%r357, %r29;
	mov.u32 	%r358, %r27;
$L__BB1_15:
	mul.lo.s32 	%r34, %r358, 17;
	mul.wide.s32 	%rd69, %r34, 4;
	add.s64 	%rd70, %rd1, %rd69;
	ld.global.nc.u32 	%r35, [%rd70+60];
	mul.lo.s32 	%r36, %r357, 17;
	mul.wide.s32 	%rd71, %r36, 4;
	add.s64 	%rd72, %rd1, %rd71;
	ld.global.nc.u32 	%r37, [%rd72+60];
	setp.eq.s32 	%p12, %r35, %r37;
	@%p12 bra 	$L__BB1_17;
	mul.wide.s32 	%rd73, %r34, 4;
	add.s64 	%rd74, %rd2, %rd73;
	ld.global.nc.u32 	%r221, [%rd74+60];
	mul.wide.s32 	%rd75, %r36, 4;
	add.s64 	%rd76, %rd2, %rd75;
	ld.global.nc.u32 	%r222, [%rd76+60];
	max.s32 	%r223, %r221, %r222;
	max.s32 	%r356, %r356, %r223;
	mov.u32 	%r357, %r37;
	mov.u32 	%r358, %r35;
$L__BB1_17:
	mul.lo.s32 	%r42, %r358, 17;
	mul.wide.s32 	%rd77, %r42, 4;
	add.s64 	%rd78, %rd1, %rd77;
	ld.global.nc.u32 	%r43, [%rd78+56];
	mul.lo.s32 	%r44, %r357, 17;
	mul.wide.s32 	%rd79, %r44, 4;
	add.s64 	%rd80, %rd1, %rd79;
	ld.global.nc.u32 	%r45, [%rd80+56];
	setp.eq.s32 	%p13, %r43, %r45;
	@%p13 bra 	$L__BB1_19;
	mul.wide.s32 	%rd81, %r42, 4;
	add.s64 	%rd82, %rd2, %rd81;
	ld.global.nc.u32 	%r224, [%rd82+56];
	mul.wide.s32 	%rd83, %r44, 4;
	add.s64 	%rd84, %rd2, %rd83;
	ld.global.nc.u32 	%r225, [%rd84+56];
	max.s32 	%r226, %r224, %r225;
	max.s32 	%r356, %r356, %r226;
	mov.u32 	%r357, %r45;
	mov.u32 	%r358, %r43;
$L__BB1_19:
	mul.lo.s32 	%r50, %r358, 17;
	mul.wide.s32 	%rd85, %r50, 4;
	add.s64 	%rd86, %rd1, %rd85;
	ld.global.nc.u32 	%r51, [%rd86+52];
	mul.lo.s32 	%r52, %r357, 17;
	mul.wide.s32 	%rd87, %r52, 4;
	add.s64 	%rd88, %rd1, %rd87;
	ld.global.nc.u32 	%r53, [%rd88+52];
	setp.eq.s32 	%p14, %r51, %r53;
	@%p14 bra 	$L__BB1_21;
	mul.wide.s32 	%rd89, %r50, 4;
	add.s64 	%rd90, %rd2, %rd89;
	ld.global.nc.u32 	%r227, [%rd90+52];
	mul.wide.s32 	%rd91, %r52, 4;
	add.s64 	%rd92, %rd2, %rd91;
	ld.global.nc.u32 	%r228, [%rd92+52];
	max.s32 	%r229, %r227, %r228;
	max.s32 	%r356, %r356, %r229;
	mov.u32 	%r357, %r53;
	mov.u32 	%r358, %r51;
$L__BB1_21:
	mul.lo.s32 	%r58, %r358, 17;
	mul.wide.s32 	%rd93, %r58, 4;
	add.s64 	%rd94, %rd1, %rd93;
	ld.global.nc.u32 	%r59, [%rd94+48];
	mul.lo.s32 	%r60, %r357, 17;
	mul.wide.s32 	%rd95, %r60, 4;
	add.s64 	%rd96, %rd1, %rd95;
	ld.global.nc.u32 	%r61, [%rd96+48];
	setp.eq.s32 	%p15, %r59, %r61;
	@%p15 bra 	$L__BB1_23;
	mul.wide.s32 	%rd97, %r58, 4;
	add.s64 	%rd98, %rd2, %rd97;
	ld.global.nc.u32 	%r230, [%rd98+48];
	mul.wide.s32 	%rd99, %r60, 4;
	add.s64 	%rd100, %rd2, %rd99;
	ld.global.nc.u32 	%r231, [%rd100+48];
	max.s32 	%r232, %r230, %r231;
	max.s32 	%r356, %r356, %r232;
	mov.u32 	%r357, %r61;
	mov.u32 	%r358, %r59;
$L__BB1_23:
	mul.lo.s32 	%r66, %r358, 17;
	mul.wide.s32 	%rd101, %r66, 4;
	add.s64 	%rd102, %rd1, %rd101;
	ld.global.nc.u32 	%r67, [%rd102+44];
	mul.lo.s32 	%r68, %r357, 17;
	mul.wide.s32 	%rd103, %r68, 4;
	add.s64 	%rd104, %rd1, %rd103;
	ld.global.nc.u32 	%r69, [%rd104+44];
	setp.eq.s32 	%p16, %r67, %r69;
	@%p16 bra 	$L__BB1_25;
	mul.wide.s32 	%rd105, %r66, 4;
	add.s64 	%rd106, %rd2, %rd105;
	ld.global.nc.u32 	%r233, [%rd106+44];
	mul.wide.s32 	%rd107, %r68, 4;
	add.s64 	%rd108, %rd2, %rd107;
	ld.global.nc.u32 	%r234, [%rd108+44];
	max.s32 	%r235, %r233, %r234;
	max.s32 	%r356, %r356, %r235;
	mov.u32 	%r357, %r69;
	mov.u32 	%r358, %r67;
$L__BB1_25:
	mul.lo.s32 	%r74, %r358, 17;
	mul.wide.s32 	%rd109, %r74, 4;
	add.s64 	%rd110, %rd1, %rd109;
	ld.global.nc.u32 	%r75, [%rd110+40];
	mul.lo.s32 	%r76, %r357, 17;
	mul.wide.s32 	%rd111, %r76, 4;
	add.s64 	%rd112, %rd1, %rd111;
	ld.global.nc.u32 	%r77, [%rd112+40];
	setp.eq.s32 	%p17, %r75, %r77;
	@%p17 bra 	$L__BB1_27;
	mul.wide.s32 	%rd113, %r74, 4;
	add.s64 	%rd114, %rd2, %rd113;
	ld.global.nc.u32 	%r236, [%rd114+40];
	mul.wide.s32 	%rd115, %r76, 4;
	add.s64 	%rd116, %rd2, %rd115;
	ld.global.nc.u32 	%r237, [%rd116+40];
	max.s32 	%r238, %r236, %r237;
	max.s32 	%r356, %r356, %r238;
	mov.u32 	%r357, %r77;
	mov.u32 	%r358, %r75;
$L__BB1_27:
	mul.lo.s32 	%r82, %r358, 17;
	mul.wide.s32 	%rd117, %r82, 4;
	add.s64 	%rd118, %rd1, %rd117;
	ld.global.nc.u32 	%r83, [%rd118+36];
	mul.lo.s32 	%r84, %r357, 17;
	mul.wide.s32 	%rd119, %r84, 4;
	add.s64 	%rd120, %rd1, %rd119;
	ld.global.nc.u32 	%r85, [%rd120+36];
	setp.eq.s32 	%p18, %r83, %r85;
	@%p18 bra 	$L__BB1_29;
	mul.wide.s32 	%rd121, %r82, 4;
	add.s64 	%rd122, %rd2, %rd121;
	ld.global.nc.u32 	%r239, [%rd122+36];
	mul.wide.s32 	%rd123, %r84, 4;
	add.s64 	%rd124, %rd2, %rd123;
	ld.global.nc.u32 	%r240, [%rd124+36];
	max.s32 	%r241, %r239, %r240;
	max.s32 	%r356, %r356, %r241;
	mov.u32 	%r357, %r85;
	mov.u32 	%r358, %r83;
$L__BB1_29:
	mul.lo.s32 	%r90, %r358, 17;
	mul.wide.s32 	%rd125, %r90, 4;
	add.s64 	%rd126, %rd1, %rd125;
	ld.global.nc.u32 	%r91, [%rd126+32];
	mul.lo.s32 	%r92, %r357, 17;
	mul.wide.s32 	%rd127, %r92, 4;
	add.s64 	%rd128, %rd1, %rd127;
	ld.global.nc.u32 	%r93, [%rd128+32];
	setp.eq.s32 	%p19, %r91, %r93;
	@%p19 bra 	$L__BB1_31;
	mul.wide.s32 	%rd129, %r90, 4;
	add.s64 	%rd130, %rd2, %rd129;
	ld.global.nc.u32 	%r242, [%rd130+32];
	mul.wide.s32 	%rd131, %r92, 4;
	add.s64 	%rd132, %rd2, %rd131;
	ld.global.nc.u32 	%r243, [%rd132+32];
	max.s32 	%r244, %r242, %r243;
	max.s32 	%r356, %r356, %r244;
	mov.u32 	%r357, %r93;
	mov.u32 	%r358, %r91;
$L__BB1_31:
	mul.lo.s32 	%r98, %r358, 17;
	mul.wide.s32 	%rd133, %r98, 4;
	add.s64 	%rd134, %rd1, %rd133;
	ld.global.nc.u32 	%r99, [%rd134+28];
	mul.lo.s32 	%r100, %r357, 17;
	mul.wide.s32 	%rd135, %r100, 4;
	add.s64 	%rd136, %rd1, %rd135;
	ld.global.nc.u32 	%r101, [%rd136+28];
	setp.eq.s32 	%p20, %r99, %r101;
	@%p20 bra 	$L__BB1_33;
	mul.wide.s32 	%rd137, %r98, 4;
	add.s64 	%rd138, %rd2, %rd137;
	ld.global.nc.u32 	%r245, [%rd138+28];
	mul.wide.s32 	%rd139, %r100, 4;
	add.s64 	%rd140, %rd2, %rd139;
	ld.global.nc.u32 	%r246, [%rd140+28];
	max.s32 	%r247, %r245, %r246;
	max.s32 	%r356, %r356, %r247;
	mov.u32 	%r357, %r101;
	mov.u32 	%r358, %r99;
$L__BB1_33:
	mul.lo.s32 	%r106, %r358, 17;
	mul.wide.s32 	%rd141, %r106, 4;
	add.s64 	%rd142, %rd1, %rd141;
	ld.global.nc.u32 	%r107, [%rd142+24];
	mul.lo.s32 	%r108, %r357, 17;
	mul.wide.s32 	%rd143, %r108, 4;
	add.s64 	%rd144, %rd1, %rd143;
	ld.global.nc.u32 	%r109, [%rd144+24];
	setp.eq.s32 	%p21, %r107, %r109;
	@%p21 bra 	$L__BB1_35;
	mul.wide.s32 	%rd145, %r106, 4;
	add.s64 	%rd146, %rd2, %rd145;
	ld.global.nc.u32 	%r248, [%rd146+24];
	mul.wide.s32 	%rd147, %r108, 4;
	add.s64 	%rd148, %rd2, %rd147;
	ld.global.nc.u32 	%r249, [%rd148+24];
	max.s32 	%r250, %r248, %r249;
	max.s32 	%r356, %r356, %r250;
	mov.u32 	%r357, %r109;
	mov.u32 	%r358, %r107;
$L__BB1_35:
	mul.lo.s32 	%r114, %r358, 17;
	mul.wide.s32 	%rd149, %r114, 4;
	add.s64 	%rd150, %rd1, %rd149;
	ld.global.nc.u32 	%r115, [%rd150+20];
	mul.lo.s32 	%r116, %r357, 17;
	mul.wide.s32 	%rd151, %r116, 4;
	add.s64 	%rd152, %rd1, %rd151;
	ld.global.nc.u32 	%r117, [%rd152+20];
	setp.eq.s32 	%p22, %r115, %r117;
	@%p22 bra 	$L__BB1_37;
	mul.wide.s32 	%rd153, %r114, 4;
	add.s64 	%rd154, %rd2, %rd153;
	ld.global.nc.u32 	%r251, [%rd154+20];
	mul.wide.s32 	%rd155, %r116, 4;
	add.s64 	%rd156, %rd2, %rd155;
	ld.global.nc.u32 	%r252, [%rd156+20];
	max.s32 	%r253, %r251, %r252;
	max.s32 	%r356, %r356, %r253;
	mov.u32 	%r357, %r117;
	mov.u32 	%r358, %r115;
$L__BB1_37:
	mul.lo.s32 	%r122, %r358, 17;
	mul.wide.s32 	%rd157, %r122, 4;
	add.s64 	%rd158, %rd1, %rd157;
	ld.global.nc.u32 	%r123, [%rd158+16];
	mul.lo.s32 	%r124, %r357, 17;
	mul.wide.s32 	%rd159, %r124, 4;
	add.s64 	%rd160, %rd1, %rd159;
	ld.global.nc.u32 	%r125, [%rd160+16];
	setp.eq.s32 	%p23, %r123, %r125;
	@%p23 bra 	$L__BB1_39;
	mul.wide.s32 	%rd161, %r122, 4;
	add.s64 	%rd162, %rd2, %rd161;
	ld.global.nc.u32 	%r254, [%rd162+16];
	mul.wide.s32 	%rd163, %r124, 4;
	add.s64 	%rd164, %rd2, %rd163;
	ld.global.nc.u32 	%r255, [%rd164+16];
	max.s32 	%r256, %r254, %r255;
	max.s32 	%r356, %r356, %r256;
	mov.u32 	%r357, %r125;
	mov.u32 	%r358, %r123;
$L__BB1_39:
	mul.lo.s32 	%r130, %r358, 17;
	mul.wide.s32 	%rd165, %r130, 4;
	add.s64 	%rd166, %rd1, %rd165;
	ld.global.nc.u32 	%r131, [%rd166+12];
	mul.lo.s32 	%r132, %r357, 17;
	mul.wide.s32 	%rd167, %r132, 4;
	add.s64 	%rd168, %rd1, %rd167;
	ld.global.nc.u32 	%r133, [%rd168+12];
	setp.eq.s32 	%p24, %r131, %r133;
	@%p24 bra 	$L__BB1_41;
	mul.wide.s32 	%rd169, %r130, 4;
	add.s64 	%rd170, %rd2, %rd169;
	ld.global.nc.u32 	%r257, [%rd170+12];
	mul.wide.s32 	%rd171, %r132, 4;
	add.s64 	%rd172, %rd2, %rd171;
	ld.global.nc.u32 	%r258, [%rd172+12];
	max.s32 	%r259, %r257, %r258;
	max.s32 	%r356, %r356, %r259;
	mov.u32 	%r357, %r133;
	mov.u32 	%r358, %r131;
$L__BB1_41:
	mul.lo.s32 	%r138, %r358, 17;
	mul.wide.s32 	%rd173, %r138, 4;
	add.s64 	%rd174, %rd1, %rd173;
	ld.global.nc.u32 	%r139, [%rd174+8];
	mul.lo.s32 	%r140, %r357, 17;
	mul.wide.s32 	%rd175, %r140, 4;
	add.s64 	%rd176, %rd1, %rd175;
	ld.global.nc.u32 	%r141, [%rd176+8];
	setp.eq.s32 	%p25, %r139, %r141;
	@%p25 bra 	$L__BB1_43;
	mul.wide.s32 	%rd177, %r138, 4;
	add.s64 	%rd178, %rd2, %rd177;
	ld.global.nc.u32 	%r260, [%rd178+8];
	mul.wide.s32 	%rd179, %r140, 4;
	add.s64 	%rd180, %rd2, %rd179;
	ld.global.nc.u32 	%r261, [%rd180+8];
	max.s32 	%r262, %r260, %r261;
	max.s32 	%r356, %r356, %r262;
	mov.u32 	%r357, %r141;
	mov.u32 	%r358, %r139;
$L__BB1_43:
	mul.lo.s32 	%r146, %r358, 17;
	mul.wide.s32 	%rd181, %r146, 4;
	add.s64 	%rd182, %rd1, %rd181;
	ld.global.nc.u32 	%r147, [%rd182+4];
	mul.lo.s32 	%r148, %r357, 17;
	mul.wide.s32 	%rd183, %r148, 4;
	add.s64 	%rd184, %rd1, %rd183;
	ld.global.nc.u32 	%r149, [%rd184+4];
	setp.eq.s32 	%p26, %r147, %r149;
	@%p26 bra 	$L__BB1_45;
	mul.wide.s32 	%rd185, %r146, 4;
	add.s64 	%rd186, %rd2, %rd185;
	ld.global.nc.u32 	%r263, [%rd186+4];
	mul.wide.s32 	%rd187, %r148, 4;
	add.s64 	%rd188, %rd2, %rd187;
	ld.global.nc.u32 	%r264, [%rd188+4];
	max.s32 	%r265, %r263, %r264;
	max.s32 	%r356, %r356, %r265;
	mov.u32 	%r357, %r149;
	mov.u32 	%r358, %r147;
$L__BB1_45:
	mul.lo.s32 	%r154, %r358, 17;
	mul.wide.s32 	%rd189, %r154, 4;
	add.s64 	%rd190, %rd1, %rd189;
	ld.global.nc.u32 	%r155, [%rd190];
	mul.lo.s32 	%r156, %r357, 17;
	mul.wide.s32 	%rd191, %r156, 4;
	add.s64 	%rd192, %rd1, %rd191;
	ld.global.nc.u32 	%r157, [%rd192];
	setp.eq.s32 	%p27, %r155, %r157;
	@%p27 bra 	$L__BB1_47;
	mul.wide.s32 	%rd193, %r154, 4;
	add.s64 	%rd194, %rd2, %rd193;
	ld.global.nc.u32 	%r266, [%rd194];
	mul.wide.s32 	%rd195, %r156, 4;
	add.s64 	%rd196, %rd2, %rd195;
	ld.global.nc.u32 	%r267, [%rd196];
	max.s32 	%r268, %r266, %r267;
	max.s32 	%r356, %r356, %r268;
	mov.u32 	%r357, %r157;
	mov.u32 	%r358, %r155;
$L__BB1_47:
	mul.lo.s32 	%r269, %r358, 17;
	mul.wide.s32 	%rd197, %r269, 4;
	add.s64 	%rd198, %rd2, %rd197;
	ld.global.nc.u32 	%r270, [%rd198];
	mul.lo.s32 	%r271, %r357, 17;
	mul.wide.s32 	%rd199, %r271, 4;
	add.s64 	%rd200, %rd2, %rd199;
	ld.global.nc.u32 	%r272, [%rd200];
	max.s32 	%r273, %r270, %r272;
	max.s32 	%r356, %r356, %r273;
$L__BB1_48:
	cvt.u32.u64 	%r274, %rd4;
	setp.ne.s32 	%p28, %r356, %r274;
	@%p28 bra 	$L__BB1_50;
	shl.b32 	%r275, %r343, 2;
	mov.u32 	%r276, _ZZ29findMSTEdgeReplacementsKernelPKiiS0_S0_S0_PKbS0_iS0_S0_S0_P15ReplacementInfoxE11s_nonMSTIdx;
	add.s32 	%r277, %r276, %r275;
	ld.shared.u32 	%r278, [%r277];
	mov.u32 	%r279, _ZZ29findMSTEdgeReplacementsKernelPKiiS0_S0_S0_PKbS0_iS0_S0_S0_P15ReplacementInfoxE9s_nonMSTW;
	add.s32 	%r280, %r279, %r275;
	ld.shared.s32 	%rd201, [%r280];
	add.s64 	%rd202, %rd6, %rd201;
	setp.lt.s64 	%p29, %rd202, %rd232;
	min.s64 	%rd232, %rd202, %rd232;
	selp.b32 	%r408, %r278, %r408, %p29;
$L__BB1_50:
	add.s32 	%r343, %r343, %r4;
	setp.lt.s32 	%p30, %r343, %r8;
	@%p30 bra 	$L__BB1_7;
$L__BB1_51:
	bar.sync 	0;
	add.s32 	%r341, %r341, 1024;
	setp.lt.s32 	%p31, %r341, %r182;
	@%p31 bra 	$L__BB1_3;
$L__BB1_52:
	mov.u32 	%r170, %ntid.x;
	setp.lt.u32 	%p32, %r170, 2;
	@%p32 bra 	$L__BB1_63;
	shr.u32 	%r285, %r170, 1;
	// begin inline asm
	mov.b64 {%r281,%r282}, %rd232;
	// end inline asm
	shfl.sync.down.b32	%r284|%p33, %r282, %r285, 31, -1;
	shfl.sync.down.b32	%r283|%p34, %r281, %r285, 31, -1;
	// begin inline asm
	mov.b64 %rd204, {%r283,%r284};
	// end inline asm
	shfl.sync.down.b32	%r286|%p35, %r408, %r285, 31, -1;
	setp.lt.s64 	%p36, %rd204, %rd232;
	min.s64 	%rd232, %rd204, %rd232;
	selp.b32 	%r408, %r286, %r408, %p36;
	setp.lt.u32 	%p37, %r170, 4;
	@%p37 bra 	$L__BB1_63;
	shr.u32 	%r291, %r170, 2;
	// begin inline asm
	mov.b64 {%r287,%r288}, %rd232;
	// end inline asm
	shfl.sync.down.b32	%r290|%p38, %r288, %r291, 31, -1;
	shfl.sync.down.b32	%r289|%p39, %r287, %r291, 31, -1;
	// begin inline asm
	mov.b64 %rd206, {%r289,%r290};
	// end inline asm
	shfl.sync.down.b32	%r292|%p40, %r408, %r291, 31, -1;
	setp.lt.s64 	%p41, %rd206, %rd232;
	min.s64 	%rd232, %rd206, %rd232;
	selp.b32 	%r408, %r292, %r408, %p41;
	setp.lt.u32 	%p42, %r170, 8;
	@%p42 bra 	$L__BB1_63;
	shr.u32 	%r297, %r170, 3;
	// begin inline asm
	mov.b64 {%r293,%r294}, %rd232;
	// end inline asm
	shfl.sync.down.b32	%r296|%p43, %r294, %r297, 31, -1;
	shfl.sync.down.b32	%r295|%p44, %r293, %r297, 31, -1;
	// begin inline asm
	mov.b64 %rd208, {%r295,%r296};
	// end inline asm
	shfl.sync.down.b32	%r298|%p45, %r408, %r297, 31, -1;
	setp.lt.s64 	%p46, %rd208, %rd232;
	min.s64 	%rd232, %rd208, %rd232;
	selp.b32 	%r408, %r298, %r408, %p46;
	setp.lt.u32 	%p47, %r170, 16;
	@%p47 bra 	$L__BB1_63;
	shr.u32 	%r303, %r170, 4;
	// begin inline asm
	mov.b64 {%r299,%r300}, %rd232;
	// end inline asm
	shfl.sync.down.b32	%r302|%p48, %r300, %r303, 31, -1;
	shfl.sync.down.b32	%r301|%p49, %r299, %r303, 31, -1;
	// begin inline asm
	mov.b64 %rd210, {%r301,%r302};
	// end inline asm
	shfl.sync.down.b32	%r304|%p50, %r408, %r303, 31, -1;
	setp.lt.s64 	%p51, %rd210, %rd232;
	min.s64 	%rd232, %rd210, %rd232;
	selp.b32 	%r408, %r304, %r408, %p51;
	setp.lt.u32 	%p52, %r170, 32;
	@%p52 bra 	$L__BB1_63;
	shr.u32 	%r309, %r170, 5;
	// begin inline asm
	mov.b64 {%r305,%r306}, %rd232;
	// end inline asm
	shfl.sync.down.b32	%r308|%p53, %r306, %r309, 31, -1;
	shfl.sync.down.b32	%r307|%p54, %r305, %r309, 31, -1;
	// begin inline asm
	mov.b64 %rd212, {%r307,%r308};
	// end inline asm
	shfl.sync.down.b32	%r310|%p55, %r408, %r309, 31, -1;
	setp.lt.s64 	%p56, %rd212, %rd232;
	min.s64 	%rd232, %rd212, %rd232;
	selp.b32 	%r408, %r310, %r408, %p56;
	setp.lt.u32 	%p57, %r170, 64;
	@%p57 bra 	$L__BB1_63;
	shr.u32 	%r315, %r170, 6;
	// begin inline asm
	mov.b64 {%r311,%r312}, %rd232;
	// end inline asm
	shfl.sync.down.b32	%r314|%p58, %r312, %r315, 31, -1;
	shfl.sync.down.b32	%r313|%p59, %r311, %r315, 31, -1;
	// begin inline asm
	mov.b64 %rd214, {%r313,%r314};
	// end inline asm
	shfl.sync.down.b32	%r316|%p60, %r408, %r315, 31, -1;
	setp.lt.s64 	%p61, %rd214, %rd232;
	min.s64 	%rd232, %rd214, %rd232;
	selp.b32 	%r408, %r316, %r408, %p61;
	setp.lt.u32 	%p62, %r170, 128;
	@%p62 bra 	$L__BB1_63;
	shr.u32 	%r321, %r170, 7;
	// begin inline asm
	mov.b64 {%r317,%r318}, %rd232;
	// end inline asm
	shfl.sync.down.b32	%r320|%p63, %r318, %r321, 31, -1;
	shfl.sync.down.b32	%r319|%p64, %r317, %r321, 31, -1;
	// begin inline asm
	mov.b64 %rd216, {%r319,%r320};
	// end inline asm
	shfl.sync.down.b32	%r322|%p65, %r408, %r321, 31, -1;
	setp.lt.s64 	%p66, %rd216, %rd232;
	min.s64 	%rd232, %rd216, %rd232;
	selp.b32 	%r408, %r322, %r408, %p66;
	setp.lt.u32 	%p67, %r170, 256;
	@%p67 bra 	$L__BB1_63;
	shr.u32 	%r327, %r170, 8;
	// begin inline asm
	mov.b64 {%r323,%r324}, %rd232;
	// end inline asm
	shfl.sync.down.b32	%r326|%p68, %r324, %r327, 31, -1;
	shfl.sync.down.b32	%r325|%p69, %r323, %r327, 31, -1;
	// begin inline asm
	mov.b64 %rd218, {%r325,%r326};
	// end inline asm
	shfl.sync.down.b32	%r328|%p70, %r408, %r327, 31, -1;
	setp.lt.s64 	%p71, %rd218, %rd232;
	min.s64 	%rd232, %rd218, %rd232;
	selp.b32 	%r408, %r328, %r408, %p71;
	setp.lt.u32 	%p72, %r170, 512;
	@%p72 bra 	$L__BB1_63;
	shr.u32 	%r333, %r170, 9;
	// begin inline asm
	mov.b64 {%r329,%r330}, %rd232;
	// end inline asm
	shfl.sync.down.b32	%r332|%p73, %r330, %r333, 31, -1;
	shfl.sync.down.b32	%r331|%p74, %r329, %r333, 31, -1;
	// begin inline asm
	mov.b64 %rd220, {%r331,%r332};
	// end inline asm
	shfl.sync.down.b32	%r334|%p75, %r408, %r333, 31, -1;
	setp.lt.s64 	%p76, %rd220, %rd232;
	min.s64 	%rd232, %rd220, %rd232;
	selp.b32 	%r408, %r334, %r408, %p76;
	setp.lt.u32 	%p77, %r170, 1024;
	@%p77 bra 	$L__BB1_63;
	shr.u32 	%r339, %r170, 10;
	// begin inline asm
	mov.b64 {%r335,%r336}, %rd232;
	// end inline asm
	shfl.sync.down.b32	%r338|%p78, %r336, %r339, 31, -1;
	shfl.sync.down.b32	%r337|%p79, %r335, %r339, 31, -1;
	// begin inline asm
	mov.b64 %rd222, {%r337,%r338};
	// end inline asm
	shfl.sync.down.b32	%r340|%p80, %r408, %r339, 31, -1;
	setp.lt.s64 	%p81, %rd222, %rd232;
	min.s64 	%rd232, %rd222, %rd232;
	selp.b32 	%r408, %r340, %r408, %p81;
$L__BB1_63:
	setp.ne.s32 	%p82, %r2, 0;
	@%p82 bra 	$L__BB1_65;
	setp.eq.s64 	%p83, %rd232, 9223372036854775807;
	selp.b64 	%rd223, -1, %rd232, %p83;
	cvta.to.global.u64 	%rd224, %rd32;
	mul.wide.s32 	%rd225, %r3, 16;
	add.s64 	%rd226, %rd224, %rd225;
	st.global.u64 	[%rd226+8], %rd223;
	st.global.u32 	[%rd226], %r408;
$L__BB1_65:
	ret;

}


// ===== COMPILED SASS (sm_100) =====

	.target	sm_100

	.elftype	@"ET_EXEC"


//--------------------- .note.nv.tkinfo           --------------------------
	.section	.note.nv.tkinfo,"",@"SHT_NOTE"
	.sectionflags	@"SHF_NOTE_NV_TKINFO"
	.tkinfo
        /*0018*/ 	.word	0x00000002
        /*0030*/ 	.string	""
        /*0030*/ 	.string	"ptxas"
        /*0030*/ 	.string	"Cuda compilation tools, release 13.0, V13.0.88"
        /*0030*/ 	.string	"Build cuda_13.0.r13.0/compiler.36424714_0"
        /*0030*/ 	.string	"-arch sm_100 -m 64 "



//--------------------- .note.nv.cuinfo           --------------------------
	.section	.note.nv.cuinfo,"",@"SHT_NOTE"
	.sectionflags	@"SHF_NOTE_NV_CUINFO"
        /*0018*/ 	.short	0x0002
        /*001a*/ 	.short	0x0064
        /*001c*/ 	.short	0x0082
	.zero		2


//--------------------- .nv.info                  --------------------------
	.section	.nv.info,"",@"SHT_CUDA_INFO"
	.align	4


	//----- nvinfo : EIATTR_REGCOUNT
	.align		4
        /*0000*/ 	.byte	0x04, 0x2f
        /*0002*/ 	.short	(.L_1 - .L_0)
	.align		4
.L_0:
        /*0004*/ 	.word	index@(_Z34computeNonMSTEdgeReplacementKernelPKiS0_S0_PKbS0_S0_S0_P15ReplacementInfoix)
        /*0008*/ 	.word	0x00000020


	//----- nvinfo : EIATTR_FRAME_SIZE
	.align		4
.L_1:
        /*000c*/ 	.byte	0x04, 0x11
        /*000e*/ 	.short	(.L_3 - .L_2)
	.align		4
.L_2:
        /*0010*/ 	.word	index@(_Z34computeNonMSTEdgeReplacementKernelPKiS0_S0_PKbS0_S0_S0_P15ReplacementInfoix)
        /*0014*/ 	.word	0x00000000


	//----- nvinfo : EIATTR_REGCOUNT
	.align		4
.L_3:
        /*0018*/ 	.byte	0x04, 0x2f
        /*001a*/ 	.short	(.L_5 - .L_4)
	.align		4
.L_4:
        /*001c*/ 	.word	index@(_Z29findMSTEdgeReplacementsKernelPKiiS0_S0_S0_PKbS0_iS0_S0_S0_P15ReplacementInfox)
        /*0020*/ 	.word	0x00000020


	//----- nvinfo : EIATTR_FRAME_SIZE
	.align		4
.L_5:
        /*0024*/ 	.byte	0x04, 0x11
        /*0026*/ 	.short	(.L_7 - .L_6)
	.align		4
.L_6:
        /*0028*/ 	.word	index@(_Z29findMSTEdgeReplacementsKernelPKiiS0_S0_S0_PKbS0_iS0_S0_S0_P15ReplacementInfox)
        /*002c*/ 	.word	0x00000000


	//----- nvinfo : EIATTR_MIN_STACK_SIZE
	.align		4
.L_7:
        /*0030*/ 	.byte	0x04, 0x12
        /*0032*/ 	.short	(.L_9 - .L_8)
	.align		4
.L_8:
        /*0034*/ 	.word	index@(_Z29findMSTEdgeReplacementsKernelPKiiS0_S0_S0_PKbS0_iS0_S0_S0_P15ReplacementInfox)
        /*0038*/ 	.word	0x00000000


	//----- nvinfo : EIATTR_MIN_STACK_SIZE
	.align		4
.L_9:
        /*003c*/ 	.byte	0x04, 0x12
        /*003e*/ 	.short	(.L_11 - .L_10)
	.align		4
.L_10:
        /*0040*/ 	.word	index@(_Z34computeNonMSTEdgeReplacementKernelPKiS0_S0_PKbS0_S0_S0_P15ReplacementInfoix)
        /*0044*/ 	.word	0x00000000
.L_11:


//--------------------- .nv.compat                --------------------------
	.section	.nv.compat,"",@"SHT_CUDA_COMPAT_INFO"
	.align	4
        /*0000*/ 	.byte	0x02, 0x09, 0x00, 0x00, 0x02, 0x02, 0x01, 0x00, 0x02, 0x05, 0x05, 0x00, 0x03, 0x07, 0x01, 0x01
        /*0010*/ 	.byte	0x02, 0x03, 0x00, 0x00, 0x02, 0x06, 0x01, 0x00, 0x04, 0x0b, 0x08, 0x00, 0x09, 0x00, 0x00, 0x00
        /*0020*/ 	.byte	0x00, 0x00, 0x00, 0x00


//--------------------- .nv.info._Z29findMSTEdgeReplacementsKernelPKiiS0_S0_S0_PKbS0_iS0_S0_S0_P15ReplacementInfox --------------------------
	.section	.nv.info._Z29findMSTEdgeReplacementsKernelPKiiS0_S0_S0_PKbS0_iS0_S0_S0_P15ReplacementInfox,"",@"SHT_CUDA_INFO"
	.sectionflags	@""
	.align	4


	//----- nvinfo : EIATTR_CUDA_API_VERSION
	.align		4
        /*0000*/ 	.byte	0x04, 0x37
        /*0002*/ 	.short	(.L_13 - .L_12)
.L_12:
        /*0004*/ 	.word	0x00000082


	//----- nvinfo : EIATTR_KPARAM_INFO
	.align		4
.L_13:
        /*0008*/ 	.byte	0x04, 0x17
        /*000a*/ 	.short	(.L_15 - .L_14)
.L_14:
        /*000c*/ 	.word	0x00000000
        /*0010*/ 	.short	0x000c
        /*0012*/ 	.short	0x0060
        /*0014*/ 	.byte	0x00, 0xf0, 0x21, 0x00


	//----- nvinfo : EIATTR_KPARAM_INFO
	.align		4
.L_15:
        /*0018*/ 	.byte	0x04, 0x17
        /*001a*/ 	.short	(.L_17 - .L_16)
.L_16:
        /*001c*/ 	.word	0x00000000
        /*0020*/ 	.short	0x000b
        /*0022*/ 	.short	0x0058
        /*0024*/ 	.byte	0x00, 0xf5, 0x21, 0x00


	//----- nvinfo : EIATTR_KPARAM_INFO
	.align		4
.L_17:
        /*0028*/ 	.byte	0x04, 0x17
        /*002a*/ 	.short	(.L_19 - .L_18)
.L_18:
        /*002c*/ 	.word	0x00000000
        /*0030*/ 	.short	0x000a
        /*0032*/ 	.short	0x0050
        /*0034*/ 	.byte	0x00, 0xf5, 0x21, 0x00


	//----- nvinfo : EIATTR_KPARAM_INFO
	.align		4
.L_19:
        /*0038*/ 	.byte	0x04, 0x17
        /*003a*/ 	.short	(.L_21 - .L_20)
.L_20:
        /*003c*/ 	.word	0x00000000
        /*0040*/ 	.short	0x0009
        /*0042*/ 	.short	0x0048
        /*0044*/ 	.byte	0x00, 0xf5, 0x21, 0x00


	//----- nvinfo : EIATTR_KPARAM_INFO
	.align		4
.L_21:
        /*0048*/ 	.byte	0x04, 0x17
        /*004a*/ 	.short	(.L_23 - .L_22)
.L_22:
        /*004c*/ 	.word	0x00000000
        /*0050*/ 	.short	0x0008
        /*0052*/ 	.short	0x0040
        /*0054*/ 	.byte	0x00, 0xf5, 0x21, 0x00


	//----- nvinfo : EIATTR_KPARAM_INFO
	.align		4
.L_23:
        /*0058*/ 	.byte	0x04, 0x17
        /*005a*/ 	.short	(.L_25 - .L_24)
.L_24:
        /*005c*/ 	.word	0x00000000
        /*0060*/ 	.short	0x0007
        /*0062*/ 	.short	0x0038
        /*0064*/ 	.byte	0x00, 0xf0, 0x11, 0x00


	//----- nvinfo : EIATTR_KPARAM_INFO
	.align		4
.L_25:
        /*0068*/ 	.byte	0x04, 0x17
        /*006a*/ 	.short	(.L_27 - .L_26)
.L_26:
        /*006c*/ 	.word	0x00000000
        /*0070*/ 	.short	0x0006
        /*0072*/ 	.short	0x0030
        /*0074*/ 	.byte	0x00, 0xf5, 0x21, 0x00


	//----- nvinfo : EIATTR_KPARAM_INFO
	.align		4
.L_27:
        /*0078*/ 	.byte	0x04, 0x17
        /*007a*/ 	.short	(.L_29 - .L_28)
.L_28:
        /*007c*/ 	.word	0x00000000
        /*0080*/ 	.short	0x0005
        /*0082*/ 	.short	0x0028
        /*0084*/ 	.byte	0x00, 0xf5, 0x21, 0x00


	//----- nvinfo : EIATTR_KPARAM_INFO
	.align		4
.L_29:
        /*0088*/ 	.byte	0x04, 0x17
        /*008a*/ 	.short	(.L_31 - .L_30)
.L_30:
        /*008c*/ 	.word	0x00000000
        /*0090*/ 	.short	0x0004
        /*0092*/ 	.short	0x0020
        /*0094*/ 	.byte	0x00, 0xf5, 0x21, 0x00


	//----- nvinfo : EIATTR_KPARAM_INFO
	.align		4
.L_31:
        /*0098*/ 	.byte	0x04, 0x17
        /*009a*/ 	.short	(.L_33 - .L_32)
.L_32:
        /*009c*/ 	.word	0x00000000
        /*00a0*/ 	.short	0x0003
        /*00a2*/ 	.short	0x0018
        /*00a4*/ 	.byte	0x00, 0xf5, 0x21, 0x00


	//----- nvinfo : EIATTR_KPARAM_INFO
	.align		4
.L_33:
        /*00a8*/ 	.byte	0x04, 0x17
        /*00aa*/ 	.short	(.L_35 - .L_34)
.L_34:
        /*00ac*/ 	.word	0x00000000
        /*00b0*/ 	.short	0x0002
        /*00b2*/ 	.short	0x0010
        /*00b4*/ 	.byte	0x00, 0xf5, 0x21, 0x00


	//----- nvinfo : EIATTR_KPARAM_INFO
	.align		4
.L_35:
        /*00b8*/ 	.byte	0x04, 0x17
        /*00ba*/ 	.short	(.L_37 - .L_36)
.L_36:
        /*00bc*/ 	.word	0x00000000
        /*00c0*/ 	.short	0x0001
        /*00c2*/ 	.short	0x0008
        /*00c4*/ 	.byte	0x00, 0xf0, 0x11, 0x00


	//----- nvinfo : EIATTR_KPARAM_INFO
	.align		4
.L_37:
        /*00c8*/ 	.byte	0x04, 0x17
        /*00ca*/ 	.short	(.L_39 - .L_38)
.L_38:
        /*00cc*/ 	.word	0x00000000
        /*00d0*/ 	.short	0x0000
        /*00d2*/ 	.short	0x0000
        /*00d4*/ 	.byte	0x00, 0xf5, 0x21, 0x00


	//----- nvinfo : EIATTR_SPARSE_MMA_MASK
	.align		4
.L_39:
        /*00d8*/ 	.byte	0x03, 0x50
        /*00da*/ 	.short	0x0000


	//----- nvinfo : EIATTR_MAXREG_COUNT
	.align		4
        /*00dc*/ 	.byte	0x03, 0x1b
        /*00de*/ 	.short	0x00ff


	//----- nvinfo : EIATTR_NUM_BARRIERS
	.align		4
        /*00e0*/ 	.byte	0x02, 0x4c
        /*00e2*/ 	.byte	0x01
	.zero		1


	//----- nvinfo : EIATTR_MERCURY_ISA_VERSION
	.align		4
        /*00e4*/ 	.byte	0x03, 0x5f
        /*00e6*/ 	.short	0x0101


	//----- nvinfo : EIATTR_COOP_GROUP_MASK_REGIDS
	.align		4
        /*00e8*/ 	.byte	0x04, 0x29
        /*00ea*/ 	.short	(.L_41 - .L_40)


	//   ....[0]....
.L_40:
        /*00ec*/ 	.word	0xffffffff


	//   ....[1]....
        /*00f0*/ 	.word	0xffffffff


	//   ....[2]....
        /*00f4*/ 	.word	0xffffffff


	//   ....[3]....
        /*00f8*/ 	.word	0xffffffff


	//   ....[4]....
        /*00fc*/ 	.word	0xffffffff


	//   ....[5]....
        /*0100*/ 	.word	0xffffffff


	//   ....[6]....
        /*0104*/ 	.word	0xffffffff


	//   ....[7]....
        /*0108*/ 	.word	0xffffffff


	//   ....[8]....
        /*010c*/ 	.word	0xffffffff


	//   ....[9]....
        /*0110*/ 	.word	0xffffffff


	//   ....[10]....
        /*0114*/ 	.word	0xffffffff


	//   ....[11]....
        /*0118*/ 	.word	0xffffffff


	//   ....[12]....
        /*011c*/ 	.word	0xffffffff


	//   ....[13]....
        /*0120*/ 	.word	0xffffffff


	//   ....[14]....
        /*0124*/ 	.word	0xffffffff


	//   ....[15]....
        /*0128*/ 	.word	0xffffffff


	//   ....[16]....
        /*012c*/ 	.word	0xffffffff


	//   ....[17]....
        /*0130*/ 	.word	0xffffffff


	//   ....[18]....
        /*0134*/ 	.word	0xffffffff


	//   ....[19]....
        /*0138*/ 	.word	0xffffffff


	//   ....[20]....
        /*013c*/ 	.word	0xffffffff


	//   ....[21]....
        /*0140*/ 	.word	0xffffffff


	//   ....[22]....
        /*0144*/ 	.word	0xffffffff


	//   ....[23]....
        /*0148*/ 	.word	0xffffffff


	//   ....[24]....
        /*014c*/ 	.word	0xffffffff


	//   ....[25]....
        /*0150*/ 	.word	0xffffffff


	//   ....[26]....
        /*0154*/ 	.word	0xffffffff


	//   ....[27]....
        /*0158*/ 	.word	0xffffffff


	//   ....[28]....
        /*015c*/ 	.word	0xffffffff


	//   ....[29]....
        /*0160*/ 	.word	0xffffffff


	//----- nvinfo : EIATTR_COOP_GROUP_INSTR_OFFSETS
	.align		4
.L_41:
        /*0164*/ 	.byte	0x04, 0x28
        /*0166*/ 	.short	(.L_43 - .L_42)


	//   ....[0]....
.L_42:
        /*0168*/ 	.word	0x00001930


	//   ....[1]....
        /*016c*/ 	.word	0x00001940


	//   ....[2]....
        /*0170*/ 	.word	0x00001950


	//   ....[3]....
        /*0174*/ 	.word	0x00001a00


	//   ....[4]....
        /*0178*/ 	.word	0x00001a10


	//   ....[5]....
        /*017c*/ 	.word	0x00001a20


	//   ....[6]....
        /*0180*/ 	.word	0x00001ad0


	//   ....[7]....
        /*0184*/ 	.word	0x00001ae0


	//   ....[8]....
        /*0188*/ 	.word	0x00001af0


	//   ....[9]....
        /*018c*/ 	.word	0x00001ba0


	//   ....[10]....
        /*0190*/ 	.word	0x00001bb0


	//   ....[11]....
        /*0194*/ 	.word	0x00001bc0


	//   ....[12]....
        /*0198*/ 	.word	0x00001c70


	//   ....[13]....
        /*019c*/ 	.word	0x00001c80


	//   ....[14]....
        /*01a0*/ 	.word	0x00001c90


	//   ....[15]....
        /*01a4*/ 	.word	0x00001d40


	//   ....[16]....
        /*01a8*/ 	.word	0x00001d50


	//   ....[17]....
        /*01ac*/ 	.word	0x00001d60


	//   ....[18]....
        /*01b0*/ 	.word	0x00001e10


	//   ....[19]....
        /*01b4*/ 	.word	0x00001e20


	//   ....[20]....
        /*01b8*/ 	.word	0x00001e30


	//   ....[21]....
        /*01bc*/ 	.word	0x00001ee0


	//   ....[22]....
        /*01c0*/ 	.word	0x00001ef0


	//   ....[23]....
        /*01c4*/ 	.word	0x00001f00


	//   ....[24]....
        /*01c8*/ 	.word	0x00001fb0


	//   ....[25]....
        /*01cc*/ 	.word	0x00001fc0


	//   ....[26]....
        /*01d0*/ 	.word	0x00001fd0


	//   ....[27]....
        /*01d4*/ 	.word	0x00002070


	//   ....[28]....
        /*01d8*/ 	.word	0x00002080


	//   ....[29]....
        /*01dc*/ 	.word	0x00002090


	//----- nvinfo : EIATTR_VRC_CTA_INIT_COUNT
	.align		4
.L_43:
        /*01e0*/ 	.byte	0x02, 0x4a
	.zero		1
	.zero		1


	//----- nvinfo : EIATTR_EXIT_INSTR_OFFSETS
	.align		4
        /*01e4*/ 	.byte	0x04, 0x1c
        /*01e6*/ 	.short	(.L_45 - .L_44)


	//   ....[0]....
.L_44:
        /*01e8*/ 	.word	0x00000040


	//   ....[1]....
        /*01ec*/ 	.word	0x00002120


	//   ....[2]....
        /*01f0*/ 	.word	0x000021b0


	//----- nvinfo : EIATTR_CRS_STACK_SIZE
	.align		4
.L_45:
        /*01f4*/ 	.byte	0x04, 0x1e
        /*01f6*/ 	.short	(.L_47 - .L_46)
.L_46:
        /*01f8*/ 	.word	0x00000000


	//----- nvinfo : EIATTR_CBANK_PARAM_SIZE
	.align		4
.L_47:
        /*01fc*/ 	.byte	0x03, 0x19
        /*01fe*/ 	.short	0x0068


	//----- nvinfo : EIATTR_PARAM_CBANK
	.align		4
        /*0200*/ 	.byte	0x04, 0x0a
        /*0202*/ 	.short	(.L_49 - .L_48)
	.align		4
.L_48:
        /*0204*/ 	.word	index@(.nv.constant0._Z29findMSTEdgeReplacementsKernelPKiiS0_S0_S0_PKbS0_iS0_S0_S0_P15ReplacementInfox)
        /*0208*/ 	.short	0x0380
        /*020a*/ 	.short	0x0068


	//----- nvinfo : EIATTR_SW_WAR
	.align		4
.L_49:
        /*020c*/ 	.byte	0x04, 0x36
        /*020e*/ 	.short	(.L_51 - .L_50)
.L_50:
        /*0210*/ 	.word	0x00000008
.L_51:


//--------------------- .nv.info._Z34computeNonMSTEdgeReplacementKernelPKiS0_S0_PKbS0_S0_S0_P15ReplacementInfoix --------------------------
	.section	.nv.info._Z34computeNonMSTEdgeReplacementKernelPKiS0_S0_PKbS0_S0_S0_P15ReplacementInfoix,"",@"SHT_CUDA_INFO"
	.sectionflags	@""
	.align	4


	//----- nvinfo : EIATTR_CUDA_API_VERSION
	.align		4
        /*0000*/ 	.byte	0x04, 0x37
        /*0002*/ 	.short	(.L_53 - .L_52)
.L_52:
        /*0004*/ 	.word	0x00000082


	//----- nvinfo : EIATTR_KPARAM_INFO
	.align		4
.L_53:
        /*0008*/ 	.byte	0x04, 0x17
        /*000a*/ 	.short	(.L_55 - .L_54)
.L_54:
        /*000c*/ 	.word	0x00000000
        /*0010*/ 	.short	0x0009
        /*0012*/ 	.short	0x0048
        /*0014*/ 	.byte	0x00, 0xf0, 0x21, 0x00


	//----- nvinfo : EIATTR_KPARAM_INFO
	.align		4
.L_55:
        /*0018*/ 	.byte	0x04, 0x17
        /*001a*/ 	.short	(.L_57 - .L_56)
.L_56:
        /*001c*/ 	.word	0x00000000
        /*0020*/ 	.short	0x0008
        /*0022*/ 	.short	0x0040
        /*0024*/ 	.byte	0x00, 0xf0, 0x11, 0x00


	//----- nvinfo : EIATTR_KPARAM_INFO
	.align		4
.L_57:
        /*0028*/ 	.byte	0x04, 0x17
        /*002a*/ 	.short	(.L_59 - .L_58)
.L_58:
        /*002c*/ 	.word	0x00000000
        /*0030*/ 	.short	0x0007
        /*0032*/ 	.short	0x0038
        /*0034*/ 	.byte	0x00, 0xf5, 0x21, 0x00


	//----- nvinfo : EIATTR_KPARAM_INFO
	.align		4
.L_59:
        /*0038*/ 	.byte	0x04, 0x17
        /*003a*/ 	.short	(.L_61 - .L_60)
.L_60:
        /*003c*/ 	.word	0x00000000
        /*0040*/ 	.short	0x0006
        /*0042*/ 	.short	0x0030
        /*0044*/ 	.byte	0x00, 0xf5, 0x21, 0x00


	//----- nvinfo : EIATTR_KPARAM_INFO
	.align		4
.L_61:
        /*0048*/ 	.byte	0x04, 0x17
        /*004a*/ 	.short	(.L_63 - .L_62)
.L_62:
        /*004c*/ 	.word	0x00000000
        /*0050*/ 	.short	0x0005
        /*0052*/ 	.short	0x0028
        /*0054*/ 	.byte	0x00, 0xf5, 0x21, 0x00


	//----- nvinfo : EIATTR_KPARAM_INFO
	.align		4
.L_63:
        /*0058*/ 	.byte	0x04, 0x17
        /*005a*/ 	.short	(.L_65 - .L_64)
.L_64:
        /*005c*/ 	.word	0x00000000
        /*0060*/ 	.short	0x0004
        /*0062*/ 	.short	0x0020
        /*0064*/ 	.byte	0x00, 0xf5, 0x21, 0x00


	//----- nvinfo : EIATTR_KPARAM_INFO
	.align		4
.L_65:
        /*0068*/ 	.byte	0x04, 0x17
        /*006a*/ 	.short	(.L_67 - .L_66)
.L_66:
        /*006c*/ 	.word	0x00000000
        /*0070*/ 	.short	0x0003
        /*0072*/ 	.short	0x0018
        /*0074*/ 	.byte	0x00, 0xf5, 0x21, 0x00


	//----- nvinfo : EIATTR_KPARAM_INFO
	.align		4
.L_67:
        /*0078*/ 	.byte	0x04, 0x17
        /*007a*/ 	.short	(.L_69 - .L_68)
.L_68:
        /*007c*/ 	.word	0x00000000
        /*0080*/ 	.short	0x0002
        /*0082*/ 	.short	0x0010
        /*0084*/ 	.byte	0x00, 0xf5, 0x21, 0x00


	//----- nvinfo : EIATTR_KPARAM_INFO
	.align		4
.L_69:
        /*0088*/ 	.byte	0x04, 0x17
        /*008a*/ 	.short	(.L_71 - .L_70)
.L_70:
        /*008c*/ 	.word	0x00000000
        /*0090*/ 	.short	0x0001
        /*0092*/ 	.short	0x0008
        /*0094*/ 	.byte	0x00, 0xf5, 0x21, 0x00


	//----- nvinfo : EIATTR_KPARAM_INFO
	.align		4
.L_71:
        /*0098*/ 	.byte	0x04, 0x17
        /*009a*/ 	.short	(.L_73 - .L_72)
.L_72:
        /*009c*/ 	.word	0x00000000
        /*00a0*/ 	.short	0x0000
        /*00a2*/ 	.short	0x0000
        /*00a4*/ 	.byte	0x00, 0xf5, 0x21, 0x00


	//----- nvinfo : EIATTR_SPARSE_MMA_MASK
	.align		4
.L_73:
        /*00a8*/ 	.byte	0x03, 0x50
        /*00aa*/ 	.short	0x0000


	//----- nvinfo : EIATTR_MAXREG_COUNT
	.align		4
        /*00ac*/ 	.byte	0x03, 0x1b
        /*00ae*/ 	.short	0x00ff


	//----- nvinfo : EIATTR_MERCURY_ISA_VERSION
	.align		4
        /*00b0*/ 	.byte	0x03, 0x5f
        /*00b2*/ 	.short	0x0101


	//----- nvinfo : EIATTR_VRC_CTA_INIT_COUNT
	.align		4
        /*00b4*/ 	.byte	0x02, 0x4a
	.zero		1
	.zero		1


	//----- nvinfo : EIATTR_EXIT_INSTR_OFFSETS
	.align		4
        /*00b8*/ 	.byte	0x04, 0x1c
        /*00ba*/ 	.short	(.L_75 - .L_74)


	//   ....[0]....
.L_74:
        /*00bc*/ 	.word	0x00000070


	//   ....[1]....
        /*00c0*/ 	.word	0x000000e0


	//   ....[2]....
        /*00c4*/ 	.word	0x00001430


	//   ....[3]....
        /*00c8*/ 	.word	0x000014a0


	//----- nvinfo : EIATTR_CRS_STACK_SIZE
	.align		4
.L_75:
        /*00cc*/ 	.byte	0x04, 0x1e
        /*00ce*/ 	.short	(.L_77 - .L_76)
.L_76:
        /*00d0*/ 	.word	0x00000000


	//----- nvinfo : EIATTR_CBANK_PARAM_SIZE
	.align		4
.L_77:
        /*00d4*/ 	.byte	0x03, 0x19
        /*00d6*/ 	.short	0x0050


	//----- nvinfo : EIATTR_PARAM_CBANK
	.align		4
        /*00d8*/ 	.byte	0x04, 0x0a
        /*00da*/ 	.short	(.L_79 - .L_78)
	.align		4
.L_78:
        /*00dc*/ 	.word	index@(.nv.constant0._Z34computeNonMSTEdgeReplacementKernelPKiS0_S0_PKbS0_S0_S0_P15ReplacementInfoix)
        /*00e0*/ 	.short	0x0380
        /*00e2*/ 	.short	0x0050


	//----- nvinfo : EIATTR_SW_WAR
	.align		4
.L_79:
        /*00e4*/ 	.byte	0x04, 0x36
        /*00e6*/ 	.short	(.L_81 - .L_80)
.L_80:
        /*00e8*/ 	.word	0x00000008
.L_81:


//--------------------- .nv.callgraph             --------------------------
	.section	.nv.callgraph,"",@"SHT_CUDA_CALLGRAPH"
	.align	4
	.sectionentsize	8
	.align		4
        /*0000*/ 	.word	0x00000000
	.align		4
        /*0004*/ 	.word	0xffffffff
	.align		4
        /*0008*/ 	.word	0x00000000
	.align		4
        /*000c*/ 	.word	0xfffffffe
	.align		4
        /*0010*/ 	.word	0x00000000
	.align		4
        /*0014*/ 	.word	0xfffffffd
	.align		4
        /*0018*/ 	.word	0x00000000
	.align		4
        /*001c*/ 	.word	0xfffffffc


//--------------------- .text._Z29findMSTEdgeReplacementsKernelPKiiS0_S0_S0_PKbS0_iS0_S0_S0_P15ReplacementInfox --------------------------
	.section	.text._Z29findMSTEdgeReplacementsKernelPKiiS0_S0_S0_PKbS0_iS0_S0_S0_P15ReplacementInfox,"ax",@progbits
	.align	128
        .global         _Z29findMSTEdgeReplacementsKernelPKiiS0_S0_S0_PKbS0_iS0_S0_S0_P15ReplacementInfox
        .type           _Z29findMSTEdgeReplacementsKernelPKiiS0_S0_S0_PKbS0_iS0_S0_S0_P15ReplacementInfox,@function
        .size           _Z29findMSTEdgeReplacementsKernelPKiiS0_S0_S0_PKbS0_iS0_S0_S0_P15ReplacementInfox,(.L_x_27 - _Z29findMSTEdgeReplacementsKernelPKiiS0_S0_S0_PKbS0_iS0_S0_S0_P15ReplacementInfox)
        .other          _Z29findMSTEdgeReplacementsKernelPKiiS0_S0_S0_PKbS0_iS0_S0_S0_P15ReplacementInfox,@"STO_CUDA_ENTRY STV_DEFAULT"
_Z29findMSTEdgeReplacementsKernelPKiiS0_S0_S0_PKbS0_iS0_S0_S0_P15ReplacementInfox:
.text._Z29findMSTEdgeReplacementsKernelPKiiS0_S0_S0_PKbS0_iS0_S0_S0_P15ReplacementInfox:
[----:B------:R-:W-:Y:S01]  /*0000*/  LDC R1, c[0x0][0x37c] ;  /* 0x0000df00ff017b82 */ /* 0x000fe20000000800 */
[----:B------:R-:W0:Y:S01]  /*0010*/  S2R R5, SR_CTAID.X ;  /* 0x0000000000057919 */ /* 0x000e220000002500 */
[----:B------:R-:W0:Y:S02]  /*0020*/  LDCU UR4, c[0x0][0x388] ;  /* 0x00007100ff0477ac */ /* 0x000e240008000800 */
[----:B0-----:R-:W-:-:S13]  /*0030*/  ISETP.GE.AND P0, PT, R5, UR4, PT ;  /* 0x0000000405007c0c */ /* 0x001fda000bf06270 */
[----:B------:R-:W-:Y:S05]  /*0040*/  @P0 EXIT ;  /* 0x000000000000094d */ /* 0x000fea0003800000 */
[----:B------:R-:W0:Y:S01]  /*0050*/  LDC.64 R2, c[0x0][0x380] ;  /* 0x0000e000ff027b82 */ /* 0x000e220000000a00 */
[----:B------:R-:W1:Y:S01]  /*0060*/  LDCU.64 UR10, c[0x0][0x358] ;  /* 0x00006b00ff0a77ac */ /* 0x000e620008000a00 */
[----:B------:R-:W2:Y:S01]  /*0070*/  LDCU UR4, c[0x0][0x3b8] ;  /* 0x00007700ff0477ac */ /* 0x000ea20008000800 */
[----:B0-----:R-:W-:-:S05]  /*0080*/  IMAD.WIDE.U32 R2, R5, 0x4, R2 ;  /* 0x0000000405027825 */ /* 0x001fca00078e0002 */
[----:B-1----:R0:W5:Y:S01]  /*0090*/  LDG.E.CONSTANT R4, desc[UR10][R2.64] ;  /* 0x0000000a02047981 */ /* 0x002162000c1e9900 */
[----:B--2---:R-:W-:Y:S01]  /*00a0*/  UISETP.GE.AND UP0, UPT, UR4, 0x1, UPT ;  /* 0x000000010400788c */ /* 0x004fe2000bf06270 */
[----:B------:R-:W-:Y:S01]  /*00b0*/  IMAD.MOV.U32 R6, RZ, RZ, -0x1 ;  /* 0xffffffffff067424 */ /* 0x000fe200078e00ff */
[----:B------:R-:W1:Y:S01]  /*00c0*/  S2R R5, SR_TID.X ;  /* 0x0000000000057919 */ /* 0x000e620000002100 */
[----:B------:R-:W-:Y:S02]  /*00d0*/  IMAD.MOV.U32 R7, RZ, RZ, -0x1 ;  /* 0xffffffffff077424 */ /* 0x000fe400078e00ff */
[----:B------:R-:W-:-:S04]  /*00e0*/  IMAD.MOV.U32 R8, RZ, RZ, 0x7fffffff ;  /* 0x7fffffffff087424 */ /* 0x000fc800078e00ff */
[----:B0-----:R-:W-:Y:S05]  /*00f0*/  BRA.U !UP0, `(.L_x_0) ;  /* 0x0000001508f87547 */ /* 0x001fea000b800000 */
[----:B------:R-:W0:Y:S01]  /*0100*/  LDC.64 R2, c[0x0][0x3a0] ;  /* 0x0000e800ff027b82 */ /* 0x000e220000000a00 */
[----:B------:R-:W2:Y:S01]  /*0110*/  LDCU.64 UR4, c[0x0][0x3e0] ;  /* 0x00007c00ff0477ac */ /* 0x000ea20008000a00 */
[----:B0----5:R-:W-:-:S05]  /*0120*/  IMAD.WIDE R2, R4, 0x4, R2 ;  /* 0x0000000404027825 */ /* 0x021fca00078e0202 */
[----:B------:R-:W3:Y:S01]  /*0130*/  LDG.E.CONSTANT R9, desc[UR10][R2.64] ;  /* 0x0000000a02097981 */ /* 0x000ee2000c1e9900 */
[----:B------:R-:W-:Y:S01]  /*0140*/  IMAD.MOV.U32 R7, RZ, RZ, -0x1 ;  /* 0xffffffffff077424 */ /* 0x000fe200078e00ff */
[----:B------:R-:W0:Y:S01]  /*0150*/  LDCU UR12, c[0x0][0x360] ;  /* 0x00006c00ff0c77ac */ /* 0x000e220008000800 */
[----:B------:R-:W-:Y:S02]  /*0160*/  IMAD.MOV.U32 R8, RZ, RZ, 0x7fffffff ;  /* 0x7fffffffff087424 */ /* 0x000fe400078e00ff */
[----:B------:R-:W-:Y:S01]  /*0170*/  IMAD.MOV.U32 R6, RZ, RZ, -0x1 ;  /* 0xffffffffff067424 */ /* 0x000fe200078e00ff */
[----:B---3--:R-:W-:Y:S02]  /*0180*/  SHF.R.S32.HI R11, RZ, 0x1f, R9 ;  /* 0x0000001fff0b7819 */ /* 0x008fe40000011409 */
[----:B--2---:R-:W-:Y:S01]  /*0190*/  IADD3 R10, P0, PT, -R9, UR4, RZ ;  /* 0x00000004090a7c10 */ /* 0x004fe2000ff1e1ff */
[----:B------:R-:W-:-:S03]  /*01a0*/  UMOV UR4, URZ ;  /* 0x000000ff00047c82 */ /* 0x000fc60008000000 */
[----:B0-----:R-:W-:-:S09]  /*01b0*/  IADD3.X R11, PT, PT, ~R11, UR5, RZ, P0, !PT ;  /* 0x000000050b0b7c10 */ /* 0x001fd200087fe5ff */
.L_x_15:
[----:B0-----:R-:W0:Y:S01]  /*01c0*/  LDC R20, c[0x0][0x3b8] ;  /* 0x0000ee00ff147b82 */ /* 0x001e220000000800 */
[----:B------:R-:W-:Y:S01]  /*01d0*/  BSSY.RECONVERGENT B0, `(.L_x_1) ;  /* 0x0000022000007945 */ /* 0x000fe20003800200 */
[----:B0-----:R-:W-:-:S05]  /*01e0*/  VIADD R20, R20, -UR4 ;  /* 0x8000000414147c36 */ /* 0x001fca0008000000 */
[----:B-1----:R-:W-:-:S13]  /*01f0*/  ISETP.GT.AND P0, PT, R20, R5, PT ;  /* 0x000000051400720c */ /* 0x002fda0003f04270 */
[----:B---3--:R-:W-:Y:S05]  /*0200*/  @!P0 BRA `(.L_x_2) ;  /* 0x0000000000788947 */ /* 0x008fea0003800000 */
[----:B------:R-:W0:Y:S01]  /*0210*/  LDC.64 R16, c[0x0][0x3b0] ;  /* 0x0000ec00ff107b82 */ /* 0x000e220000000a00 */
[----:B------:R-:W-:-:S07]  /*0220*/  VIADD R3, R5, UR4 ;  /* 0x0000000405037c36 */ /* 0x000fce0008000000 */
[----:B------:R-:W1:Y:S08]  /*0230*/  LDC.64 R12, c[0x0][0x390] ;  /* 0x0000e400ff0c7b82 */ /* 0x000e700000000a00 */
[----:B------:R-:W2:Y:S01]  /*0240*/  LDC.64 R14, c[0x0][0x398] ;  /* 0x0000e600ff0e7b82 */ /* 0x000ea20000000a00 */
[----:B0-----:R-:W-:-:S07]  /*0250*/  IMAD.WIDE.U32 R16, R3, 0x4, R16 ;  /* 0x0000000403107825 */ /* 0x001fce00078e0010 */
[----:B------:R-:W0:Y:S01]  /*0260*/  LDC.64 R2, c[0x0][0x3a0] ;  /* 0x0000e800ff027b82 */ /* 0x000e220000000a00 */
[----:B------:R-:W1:Y:S07]  /*0270*/  LDG.E.CONSTANT R17, desc[UR10][R16.64] ;  /* 0x0000000a10117981 */ /* 0x000e6e000c1e9900 */
[----:B------:R-:W3:Y:S01]  /*0280*/  S2UR UR8, SR_CgaCtaId ;  /* 0x00000000000879c3 */ /* 0x000ee20000008800 */
[----:B------:R-:W-:Y:S02]  /*0290*/  UMOV UR5, 0x400 ;  /* 0x0000040000057882 */ /* 0x000fe40000000000 */
[----:B------:R-:W-:Y:S01]  /*02a0*/  UIADD3 UR6, UPT, UPT, UR5, 0x1000, URZ ;  /* 0x0000100005067890 */ /* 0x000fe2000fffe0ff */
[----:B-1----:R-:W-:-:S04]  /*02b0*/  IMAD.WIDE R12, R17, 0x4, R12 ;  /* 0x00000004110c7825 */ /* 0x002fc800078e020c */
[C---:B--2---:R-:W-:Y:S02]  /*02c0*/  IMAD.WIDE R14, R17.reuse, 0x4, R14 ;  /* 0x00000004110e7825 */ /* 0x044fe400078e020e */
[----:B------:R1:W2:Y:S02]  /*02d0*/  LDG.E.CONSTANT R12, desc[UR10][R12.64] ;  /* 0x0000000a0c0c7981 */ /* 0x0002a4000c1e9900 */
[----:B0-----:R-:W-:Y:S02]  /*02e0*/  IMAD.WIDE R2, R17, 0x4, R2 ;  /* 0x0000000411027825 */ /* 0x001fe400078e0202 */
[----:B------:R-:W4:Y:S04]  /*02f0*/  LDG.E.CONSTANT R14, desc[UR10][R14.64] ;  /* 0x0000000a0e0e7981 */ /* 0x000f28000c1e9900 */
[----:B------:R0:W5:Y:S01]  /*0300*/  LDG.E.CONSTANT R2, desc[UR10][R2.64] ;  /* 0x0000000a02027981 */ /* 0x000162000c1e9900 */
[----:B---3--:R-:W-:-:S02]  /*0310*/  ULEA UR9, UR8, UR5, 0x18 ;  /* 0x0000000508097291 */ /* 0x008fc4000f8ec0ff */
[----:B------:R-:W-:Y:S02]  /*0320*/  UIADD3 UR7, UPT, UPT, UR5, 0x2000, URZ ;  /* 0x0000200005077890 */ /* 0x000fe4000fffe0ff */
[----:B------:R-:W-:Y:S02]  /*0330*/  UIADD3 UR5, UPT, UPT, UR5, 0x3000, URZ ;  /* 0x0000300005057890 */ /* 0x000fe4000fffe0ff */
[----:B------:R-:W-:Y:S02]  /*0340*/  ULEA UR6, UR8, UR6, 0x18 ;  /* 0x0000000608067291 */ /* 0x000fe4000f8ec0ff */
[----:B------:R-:W-:Y:S02]  /*0350*/  ULEA UR7, UR8, UR7, 0x18 ;  /* 0x0000000708077291 */ /* 0x000fe4000f8ec0ff */
[----:B------:R-:W-:Y:S01]  /*0360*/  ULEA UR5, UR8, UR5, 0x18 ;  /* 0x0000000508057291 */ /* 0x000fe2000f8ec0ff */
[C---:B-1----:R-:W-:Y:S02]  /*0370*/  LEA R13, R5.reuse, UR9, 0x2 ;  /* 0x00000009050d7c11 */ /* 0x042fe4000f8e10ff */
[----:B0-----:R-:W-:-:S02]  /*0380*/  LEA R3, R5, UR6, 0x2 ;  /* 0x0000000605037c11 */ /* 0x001fc4000f8e10ff */
[C---:B------:R-:W-:Y:S02]  /*0390*/  LEA R15, R5.reuse, UR7, 0x2 ;  /* 0x00000007050f7c11 */ /* 0x040fe4000f8e10ff */
[----:B------:R-:W-:Y:S01]  /*03a0*/  LEA R0, R5, UR5, 0x2 ;  /* 0x0000000505007c11 */ /* 0x000fe2000f8e10ff */
[----:B--2---:R0:W-:Y:S04]  /*03b0*/  STS [R13], R12 ;  /* 0x0000000c0d007388 */ /* 0x0041e80000000800 */
[----:B----4-:R0:W-:Y:S04]  /*03c0*/  STS [R3], R14 ;  /* 0x0000000e03007388 */ /* 0x0101e80000000800 */
[----:B-----5:R0:W-:Y:S04]  /*03d0*/  STS [R15], R2 ;  /* 0x000000020f007388 */ /* 0x0201e80000000800 */
[----:B------:R0:W-:Y:S02]  /*03e0*/  STS [R0], R17 ;  /* 0x0000001100007388 */ /* 0x0001e40000000800 */
.L_x_2:
[----:B------:R-:W-:Y:S05]  /*03f0*/  BSYNC.RECONVERGENT B0 ;  /* 0x0000000000007941 */ /* 0x000fea0003800200 */
.L_x_1:
[----:B------:R-:W-:Y:S06]  /*0400*/  BAR.SYNC.DEFER_BLOCKING 0x0 ;  /* 0x0000000000007b1d */ /* 0x000fec0000010000 */
[----:B------:R-:W-:Y:S04]  /*0410*/  BSSY.RECONVERGENT B0, `(.L_x_3) ;  /* 0x0000147000007945 */ /* 0x000fe80003800200 */
[----:B------:R-:W-:Y:S05]  /*0420*/  @!P0 BRA `(.L_x_4) ;  /* 0x0000001400148947 */ /* 0x000fea0003800000 */
[----:B------:R-:W-:Y:S01]  /*0430*/  VIMNMX R20, PT, PT, R20, 0x400, PT ;  /* 0x0000040014147848 */ /* 0x000fe20003fe0100 */
[----:B------:R-:W-:-:S07]  /*0440*/  IMAD.MOV.U32 R21, RZ, RZ, R5 ;  /* 0x000000ffff157224 */ /* 0x000fce00078e0005 */
.L_x_14:
[----:B-1----:R-:W1:Y:S01]  /*0450*/  S2UR UR6, SR_CgaCtaId ;  /* 0x00000000000679c3 */ /* 0x002e620000008800 */
[----:B------:R-:W-:Y:S02]  /*0460*/  UMOV UR5, 0x400 ;  /* 0x0000040000057882 */ /* 0x000fe40000000000 */
[----:B------:R-:W-:-:S05]  /*0470*/  UIADD3 UR7, UPT, UPT, UR5, 0x1000, URZ ;  /* 0x0000100005077890 */ /* 0x000fca000fffe0ff */
[----:B0-----:R-:W0:Y:S01]  /*0480*/  LDC.64 R12, c[0x0][0x3d0] ;  /* 0x0000f400ff0c7b82 */ /* 0x001e220000000a00 */
[----:B-1----:R-:W-:Y:S02]  /*0490*/  ULEA UR7, UR6, UR7, 0x18 ;  /* 0x0000000706077291 */ /* 0x002fe4000f8ec0ff */
[----:B------:R-:W-:-:S04]  /*04a0*/  ULEA UR5, UR6, UR5, 0x18 ;  /* 0x0000000506057291 */ /* 0x000fc8000f8ec0ff */
[C---:B------:R-:W-:Y:S02]  /*04b0*/  LEA R22, R21.reuse, UR7, 0x2 ;  /* 0x0000000715167c11 */ /* 0x040fe4000f8e10ff */
[----:B------:R-:W-:-:S04]  /*04c0*/  LEA R0, R21, UR5, 0x2 ;  /* 0x0000000515007c11 */ /* 0x000fc8000f8e10ff */
[----:B------:R-:W0:Y:S04]  /*04d0*/  LDS R22, [R22] ;  /* 0x0000000016167984 */ /* 0x000e280000000800 */
[----:B------:R-:W1:Y:S01]  /*04e0*/  LDS R15, [R0] ;  /* 0x00000000000f7984 */ /* 0x000e620000000800 */
[----:B0-----:R-:W-:-:S04]  /*04f0*/  IMAD.WIDE R18, R22, 0x4, R12 ;  /* 0x0000000416127825 */ /* 0x001fc800078e020c */
[----:B-1----:R-:W-:Y:S02]  /*0500*/  IMAD.WIDE R16, R15, 0x4, R12 ;  /* 0x000000040f107825 */ /* 0x002fe400078e020c */
[----:B------:R-:W2:Y:S04]  /*0510*/  LDG.E.CONSTANT R19, desc[UR10][R18.64] ;  /* 0x0000000a12137981 */ /* 0x000ea8000c1e9900 */
[----:B------:R-:W2:Y:S02]  /*0520*/  LDG.E.CONSTANT R16, desc[UR10][R16.64] ;  /* 0x0000000a10107981 */ /* 0x000ea4000c1e9900 */
[----:B--2---:R-:W-:-:S04]  /*0530*/  ISETP.GE.AND P0, PT, R16, R19, PT ;  /* 0x000000131000720c */ /* 0x004fc80003f06270 */
[----:B------:R-:W-:Y:S02]  /*0540*/  SEL R3, R22, R15, !P0 ;  /* 0x0000000f16037207 */ /* 0x000fe40004000000 */
[----:B------:R-:W-:-:S03]  /*0550*/  SEL R2, R15, R22, !P0 ;  /* 0x000000160f027207 */ /* 0x000fc60004000000 */
[----:B------:R-:W-:-:S04]  /*0560*/  IMAD.WIDE R14, R3, 0x4, R12 ;  /* 0x00000004030e7825 */ /* 0x000fc800078e020c */
[----:B------:R-:W-:Y:S02]  /*0570*/  IMAD.WIDE R12, R2, 0x4, R12 ;  /* 0x00000004020c7825 */ /* 0x000fe400078e020c */
[----:B------:R-:W2:Y:S04]  /*0580*/  LDG.E.CONSTANT R14, desc[UR10][R14.64] ;  /* 0x0000000a0e0e7981 */ /* 0x000ea8000c1e9900 */
[----:B------:R-:W2:Y:S01]  /*0590*/  LDG.E.CONSTANT R13, desc[UR10][R12.64] ;  /* 0x0000000a0c0d7981 */ /* 0x000ea2000c1e9900 */
[----:B------:R-:W-:Y:S01]  /*05a0*/  BSSY.RECONVERGENT B1, `(.L_x_5) ;  /* 0x0000018000017945 */ /* 0x000fe20003800200 */
[----:B------:R-:W-:Y:S02]  /*05b0*/  IMAD.MOV.U32 R22, RZ, RZ, RZ ;  /* 0x000000ffff167224 */ /* 0x000fe400078e00ff */
[----:B--2---:R-:W-:-:S05]  /*05c0*/  IMAD.IADD R0, R14, 0x1, -R13 ;  /* 0x000000010e007824 */ /* 0x004fca00078e0a0d */
[----:B------:R-:W-:-:S13]  /*05d0*/  ISETP.GE.AND P0, PT, R0, 0x1, PT ;  /* 0x000000010000780c */ /* 0x000fda0003f06270 */
[----:B---3--:R-:W-:Y:S05]  /*05e0*/  @!P0 BRA `(.L_x_6) ;  /* 0x00000000004c8947 */ /* 0x008fea0003800000 */
[----:B------:R-:W0:Y:S01]  /*05f0*/  LDC.64 R12, c[0x0][0x3c0] ;  /* 0x0000f000ff0c7b82 */ /* 0x000e220000000a00 */
[----:B------:R-:W-:Y:S02]  /*0600*/  HFMA2 R22, -RZ, RZ, 0, 0 ;  /* 0x00000000ff167431 */ /* 0x000fe400000001ff */
[----:B------:R-:W-:-:S05]  /*0610*/  IMAD.MOV.U32 R24, RZ, RZ, RZ ;  /* 0x000000ffff187224 */ /* 0x000fca00078e00ff */
[----:B------:R-:W1:Y:S02]  /*0620*/  LDC.64 R14, c[0x0][0x3c8] ;  /* 0x0000f200ff0e7b82 */ /* 0x000e640000000a00 */
.L_x_9:
[C---:B------:R-:W-:Y:S01]  /*0630*/  LOP3.LUT R16, R0.reuse, 0x1, RZ, 0xc0, !PT ;  /* 0x0000000100107812 */ /* 0x040fe200078ec0ff */
[----:B------:R-:W-:Y:S01]  /*0640*/  BSSY.RECONVERGENT B2, `(.L_x_7) ;  /* 0x000000b000027945 */ /* 0x000fe20003800200 */
[----:B------:R-:W-:Y:S02]  /*0650*/  ISETP.GT.U32.AND P1, PT, R0, 0x1, PT ;  /* 0x000000010000780c */ /* 0x000fe40003f24070 */
[----:B------:R-:W-:Y:S02]  /*0660*/  ISETP.NE.U32.AND P0, PT, R16, 0x1, PT ;  /* 0x000000011000780c */ /* 0x000fe40003f05070 */
[----:B------:R-:W-:-:S11]  /*0670*/  SHF.R.U32.HI R0, RZ, 0x1, R0 ;  /* 0x00000001ff007819 */ /* 0x000fd60000011600 */
[----:B-----5:R-:W-:Y:S05]  /*0680*/  @P0 BRA `(.L_x_8) ;  /* 0x0000000000180947 */ /* 0x020fea0003800000 */
[----:B------:R-:W-:-:S04]  /*0690*/  IMAD R3, R3, 0x11, R24 ;  /* 0x0000001103037824 */ /* 0x000fc800078e0218 */
[----:B-1----:R-:W-:-:S04]  /*06a0*/  IMAD.WIDE R16, R3, 0x4, R14 ;  /* 0x0000000403107825 */ /* 0x002fc800078e020e */
[----:B0-----:R-:W-:Y:S02]  /*06b0*/  IMAD.WIDE R18, R3, 0x4, R12 ;  /* 0x0000000403127825 */ /* 0x001fe400078e020c */
[----:B------:R-:W2:Y:S04]  /*06c0*/  LDG.E.CONSTANT R17, desc[UR10][R16.64] ;  /* 0x0000000a10117981 */ /* 0x000ea8000c1e9900 */
[----:B------:R3:W5:Y:S02]  /*06d0*/  LDG.E.CONSTANT R3, desc[UR10][R18.64] ;  /* 0x0000000a12037981 */ /* 0x000764000c1e9900 */
[----:B--23--:R-:W-:-:S07]  /*06e0*/  VIMNMX R22, PT, PT, R22, R17, !PT ;  /* 0x0000001116167248 */ /* 0x00cfce0007fe0100 */
.L_x_8:
[----:B------:R-:W-:Y:S05]  /*06f0*/  BSYNC.RECONVERGENT B2 ;  /* 0x0000000000027941 */ /* 0x000fea0003800200 */
.L_x_7:
[----:B------:R-:W-:Y:S01]  /*0700*/  VIADD R24, R24, 0x1 ;  /* 0x0000000118187836 */ /* 0x000fe20000000000 */
[----:B------:R-:W-:Y:S06]  /*0710*/  @P1 BRA `(.L_x_9) ;  /* 0xfffffffc00c41947 */ /* 0x000fec000383ffff */
.L_x_6:
[----:B------:R-:W-:Y:S05]  /*0720*/  BSYNC.RECONVERGENT B1 ;  /* 0x0000000000017941 */ /* 0x000fea0003800200 */
.L_x_5:
[----:B-----5:R-:W-:Y:S01]  /*0730*/  ISETP.NE.AND P0, PT, R3, R2, PT ;  /* 0x000000020300720c */ /* 0x020fe20003f05270 */
[----:B------:R-:W-:Y:S01]  /*0740*/  BSSY.RECONVERGENT B1, `(.L_x_10) ;  /* 0x00000fa000017945 */ /* 0x000fe20003800200 */
[----:B------:R-:W-:-:S11]  /*0750*/  IMAD.MOV.U32 R0, RZ, RZ, R22 ;  /* 0x000000ffff007224 */ /* 0x000fd600078e0016 */
[----:B------:R-:W-:Y:S05]  /*0760*/  @!P0 BRA `(.L_x_11) ;  /* 0x0000000c00dc8947 */ /* 0x000fea0003800000 */
[----:B-1----:R-:W1:Y:S01]  /*0770*/  LDC.64 R14, c[0x0][0x3c0] ;  /* 0x0000f000ff0e7b82 */ /* 0x002e620000000a00 */
[----:B------:R-:W-:Y:S02]  /*0780*/  IMAD R27, R2, 0x11, RZ ;  /* 0x00000011021b7824 */ /* 0x000fe400078e02ff */
[----:B------:R-:W-:Y:S02]  /*0790*/  IMAD R23, R3, 0x11, RZ ;  /* 0x0000001103177824 */ /* 0x000fe400078e02ff */
[----:B-1----:R-:W-:-:S04]  /*07a0*/  IMAD.WIDE R18, R27, 0x4, R14 ;  /* 0x000000041b127825 */ /* 0x002fc800078e020e */
[----:B------:R-:W-:Y:S02]  /*07b0*/  IMAD.WIDE R24, R23, 0x4, R14 ;  /* 0x0000000417187825 */ /* 0x000fe400078e020e */
[----:B------:R-:W2:Y:S04]  /*07c0*/  LDG.E.CONSTANT R19, desc[UR10][R18.64+0x40] ;  /* 0x0000400a12137981 */ /* 0x000ea8000c1e9900 */
[----:B------:R-:W2:Y:S02]  /*07d0*/  LDG.E.CONSTANT R24, desc[UR10][R24.64+0x40] ;  /* 0x0000400a18187981 */ /* 0x000ea4000c1e9900 */
[----:B--2---:R-:W-:-:S13]  /*07e0*/  ISETP.NE.AND P0, PT, R24, R19, PT ;  /* 0x000000131800720c */ /* 0x004fda0003f05270 */
[----:B------:R-:W-:Y:S02]  /*07f0*/  @P0 IMAD.MOV.U32 R2, RZ, RZ, R19 ;  /* 0x000000ffff020224 */ /* 0x000fe400078e0013 */
[----:B------:R-:W-:Y:S02]  /*0800*/  @P0 IMAD.MOV.U32 R3, RZ, RZ, R24 ;  /* 0x000000ffff030224 */ /* 0x000fe400078e0018 */
[----:B------:R-:W-:Y:S02]  /*0810*/  IMAD R22, R2, 0x11, RZ ;  /* 0x0000001102167824 */ /* 0x000fe400078e02ff */
[----:B------:R-:W-:Y:S02]  /*0820*/  IMAD R28, R3, 0x11, RZ ;  /* 0x00000011031c7824 */ /* 0x000fe400078e02ff */
[----:B------:R-:W-:-:S04]  /*0830*/  IMAD.WIDE R16, R22, 0x4, R14 ;  /* 0x0000000416107825 */ /* 0x000fc800078e020e */
[----:B0-----:R-:W-:Y:S02]  /*0840*/  IMAD.WIDE R12, R28, 0x4, R14 ;  /* 0x000000041c0c7825 */ /* 0x001fe400078e020e */
[----:B------:R-:W2:Y:S04]  /*0850*/  LDG.E.CONSTANT R17, desc[UR10][R16.64+0x3c] ;  /* 0x00003c0a10117981 */ /* 0x000ea8000c1e9900 */
[----:B------:R0:W2:Y:S02]  /*0860*/  LDG.E.CONSTANT R26, desc[UR10][R12.64+0x3c] ;  /* 0x00003c0a0c1a7981 */ /* 0x0000a4000c1e9900 */
[----:B0-----:R-:W0:Y:S02]  /*0870*/  LDC.64 R12, c[0x0][0x3c8] ;  /* 0x0000f200ff0c7b82 */ /* 0x001e240000000a00 */
[----:B0-----:R-:W-:-:S06]  /*0880*/  @P0 IMAD.WIDE R18, R23, 0x4, R12 ;  /* 0x0000000417120825 */ /* 0x001fcc00078e020c */
[----:B------:R-:W3:Y:S01]  /*0890*/  @P0 LDG.E.CONSTANT R19, desc[UR10][R18.64+0x40] ;  /* 0x0000400a12130981 */ /* 0x000ee2000c1e9900 */
[----:B--2---:R-:W-:-:S13]  /*08a0*/  ISETP.NE.AND P3, PT, R26, R17, PT ;  /* 0x000000111a00720c */ /* 0x004fda0003f65270 */
[----:B------:R-:W-:Y:S02]  /*08b0*/  @P3 IMAD.MOV.U32 R3, RZ, RZ, R26 ;  /* 0x000000ffff033224 */ /* 0x000fe400078e001a */
[----:B------:R-:W-:Y:S02]  /*08c0*/  @P3 IMAD.MOV.U32 R2, RZ, RZ, R17 ;  /* 0x000000ffff023224 */ /* 0x000fe400078e0011 */
[----:B------:R-:W-:Y:S02]  /*08d0*/  IMAD R23, R3, 0x11, RZ ;  /* 0x0000001103177824 */ /* 0x000fe400078e02ff */
[----:B------:R-:W-:Y:S02]  /*08e0*/  IMAD R29, R2, 0x11, RZ ;  /* 0x00000011021d7824 */ /* 0x000fe400078e02ff */
[----:B------:R-:W-:-:S04]  /*08f0*/  IMAD.WIDE R24, R23, 0x4, R14 ;  /* 0x0000000417187825 */ /* 0x000fc800078e020e */
[----:B------:R-:W-:Y:S02]  /*0900*/  IMAD.WIDE R16, R29, 0x4, R14 ;  /* 0x000000041d107825 */ /* 0x000fe400078e020e */
[----:B------:R-:W2:Y:S04]  /*0910*/  LDG.E.CONSTANT R24, desc[UR10][R24.64+0x38] ;  /* 0x0000380a18187981 */ /* 0x000ea8000c1e9900 */
[----:B------:R-:W2:Y:S01]  /*0920*/  LDG.E.CONSTANT R17, desc[UR10][R16.64+0x38] ;  /* 0x0000380a10117981 */ /* 0x000ea2000c1e9900 */
[----:B------:R-:W-:-:S06]  /*0930*/  @P0 IMAD.WIDE R26, R27, 0x4, R12 ;  /* 0x000000041b1a0825 */ /* 0x000fcc00078e020c */
[----:B------:R-:W3:Y:S01]  /*0940*/  @P0 LDG.E.CONSTANT R26, desc[UR10][R26.64+0x40] ;  /* 0x0000400a1a1a0981 */ /* 0x000ee2000c1e9900 */
[----:B--2---:R-:W-:Y:S02]  /*0950*/  ISETP.NE.AND P1, PT, R24, R17, PT ;  /* 0x000000111800720c */ /* 0x004fe40003f25270 */
[----:B---3--:R-:W-:-:S11]  /*0960*/  @P0 VIMNMX3 R0, R19, R26, R0, !PT ;  /* 0x0000001a1300020f */ /* 0x008fd60007800100 */
[----:B------:R-:W-:Y:S02]  /*0970*/  @P1 IMAD.MOV.U32 R3, RZ, RZ, R24 ;  /* 0x000000ffff031224 */ /* 0x000fe400078e0018 */
[----:B------:R-:W-:Y:S02]  /*0980*/  @P1 IMAD.MOV.U32 R2, RZ, RZ, R17 ;  /* 0x000000ffff021224 */ /* 0x000fe400078e0011 */
[----:B------:R-:W-:-:S04]  /*0990*/  @P3 IMAD.WIDE R16, R22, 0x4, R12 ;  /* 0x0000000416103825 */ /* 0x000fc800078e020c */
[----:B------:R-:W-:Y:S01]  /*09a0*/  IMAD R26, R3, 0x11, RZ ;  /* 0x00000011031a7824 */ /* 0x000fe200078e02ff */
[----:B------:R0:W2:Y:S01]  /*09b0*/  @P3 LDG.E.CONSTANT R27, desc[UR10][R16.64+0x3c] ;  /* 0x00003c0a101b3981 */ /* 0x0000a2000c1e9900 */
[----:B------:R-:W-:Y:S02]  /*09c0*/  IMAD R22, R2, 0x11, RZ ;  /* 0x0000001102167824 */ /* 0x000fe400078e02ff */
[----:B------:R-:W-:-:S04]  /*09d0*/  IMAD.WIDE R24, R26, 0x4, R14 ;  /* 0x000000041a187825 */ /* 0x000fc800078e020e */
[----:B------:R-:W-:Y:S02]  /*09e0*/  @P3 IMAD.WIDE R18, R28, 0x4, R12 ;  /* 0x000000041c123825 */ /* 0x000fe400078e020c */
[----:B------:R-:W3:Y:S02]  /*09f0*/  LDG.E.CONSTANT R24, desc[UR10][R24.64+0x34] ;  /* 0x0000340a18187981 */ /* 0x000ee4000c1e9900 */
[----:B0-----:R-:W-:Y:S02]  /*0a00*/  IMAD.WIDE R16, R22, 0x4, R14 ;  /* 0x0000000416107825 */ /* 0x001fe400078e020e */
[----:B------:R-:W2:Y:S04]  /*0a10*/  @P3 LDG.E.CONSTANT R19, desc[UR10][R18.64+0x3c] ;  /* 0x00003c0a12133981 */ /* 0x000ea8000c1e9900 */
[----:B------:R-:W3:Y:S02]  /*0a20*/  LDG.E.CONSTANT R28, desc[UR10][R16.64+0x34] ;  /* 0x0000340a101c7981 */ /* 0x000ee4000c1e9900 */
[----:B---3--:R-:W-:-:S02]  /*0a30*/  ISETP.NE.AND P2, PT, R24, R28, PT ;  /* 0x0000001c1800720c */ /* 0x008fc40003f45270 */
[----:B--2---:R-:W-:Y:S01]  /*0a40*/  @P3 VIMNMX3 R0, R19, R27, R0, !PT ;  /* 0x0000001b1300320f */ /* 0x004fe20007800100 */
[----:B------:R-:W-:-:S06]  /*0a50*/  @P1 IMAD.WIDE R18, R23, 0x4, R12 ;  /* 0x0000000417121825 */ /* 0x000fcc00078e020c */
[----:B------:R-:W2:Y:S04]  /*0a60*/  @P1 LDG.E.CONSTANT R19, desc[UR10][R18.64+0x38] ;  /* 0x0000380a12131981 */ /* 0x000ea8000c1e9900 */
[----:B------:R-:W-:Y:S01]  /*0a70*/  @P2 MOV R2, R28 ;  /* 0x0000001c00022202 */ /* 0x000fe20000000f00 */
[----:B------:R-:W-:-:S04]  /*0a80*/  @P2 IMAD.MOV.U32 R3, RZ, RZ, R24 ;  /* 0x000000ffff032224 */ /* 0x000fc800078e0018 */
[----:B------:R-:W-:Y:S02]  /*0a90*/  IMAD R23, R3, 0x11, RZ ;  /* 0x0000001103177824 */ /* 0x000fe400078e02ff */
[----:B------:R-:W-:Y:S02]  /*0aa0*/  IMAD R27, R2, 0x11, RZ ;  /* 0x00000011021b7824 */ /* 0x000fe400078e02ff */
[----:B------:R-:W-:-:S04]  /*0ab0*/  IMAD.WIDE R24, R23, 0x4, R14 ;  /* 0x0000000417187825 */ /* 0x000fc800078e020e */
[----:B------:R-:W-:Y:S02]  /*0ac0*/  IMAD.WIDE R16, R27, 0x4, R14 ;  /* 0x000000041b107825 */ /* 0x000fe400078e020e */
[----:B------:R-:W3:Y:S04]  /*0ad0*/  LDG.E.CONSTANT R24, desc[UR10][R24.64+0x30] ;  /* 0x0000300a18187981 */ /* 0x000ee8000c1e9900 */
[----:B------:R-:W3:Y:S01]  /*0ae0*/  LDG.E.CONSTANT R17, desc[UR10][R16.64+0x30] ;  /* 0x0000300a10117981 */ /* 0x000ee2000c1e9900 */
[----:B------:R-:W-:-:S06]  /*0af0*/  @P1 IMAD.WIDE R28, R29, 0x4, R12 ;  /* 0x000000041d1c1825 */ /* 0x000fcc00078e020c */
[----:B------:R-:W2:Y:S01]  /*0b00*/  @P1 LDG.E.CONSTANT R28, desc[UR10][R28.64+0x38] ;  /* 0x0000380a1c1c1981 */ /* 0x000ea2000c1e9900 */
[----:B---3--:R-:W-:Y:S02]  /*0b10*/  ISETP.NE.AND P0, PT, R24, R17, PT ;  /* 0x000000111800720c */ /* 0x008fe40003f05270 */
[----:B--2---:R-:W-:-:S11]  /*0b20*/  @P1 VIMNMX3 R0, R19, R28, R0, !PT ;  /* 0x0000001c1300120f */ /* 0x004fd60007800100 */
[----:B------:R-:W-:Y:S02]  /*0b30*/  @P0 IMAD.MOV.U32 R3, RZ, RZ, R24 ;  /* 0x000000ffff030224 */ /* 0x000fe400078e0018 */
[----:B------:R-:W-:Y:S02]  /*0b40*/  @P0 IMAD.MOV.U32 R2, RZ, RZ, R17 ;  /* 0x000000ffff020224 */ /* 0x000fe400078e0011 */
[----:B------:R-:W-:-:S04]  /*0b50*/  @P2 IMAD.WIDE R16, R22, 0x4, R12 ;  /* 0x0000000416102825 */ /* 0x000fc800078e020c */
[----:B------:R-:W-:Y:S02]  /*0b60*/  IMAD R28, R3, 0x11, RZ ;  /* 0x00000011031c7824 */ /* 0x000fe400078e02ff */
[----:B------:R-:W-:Y:S02]  /*0b70*/  IMAD R22, R2, 0x11, RZ ;  /* 0x0000001102167824 */ /* 0x000fe400078e02ff */
[----:B------:R-:W-:Y:S02]  /*0b80*/  @P2 IMAD.WIDE R18, R26, 0x4, R12 ;  /* 0x000000041a122825 */ /* 0x000fe400078e020c */
[----:B------:R0:W2:Y:S02]  /*0b90*/  @P2 LDG.E.CONSTANT R26, desc[UR10][R16.64+0x34] ;  /* 0x0000340a101a2981 */ /* 0x0000a4000c1e9900 */
[--C-:B------:R-:W-:Y:S02]  /*0ba0*/  IMAD.WIDE R24, R28, 0x4, R14.reuse ;  /* 0x000000041c187825 */ /* 0x100fe400078e020e */
[----:B------:R-:W2:Y:S04]  /*0bb0*/  @P2 LDG.E.CONSTANT R19, desc[UR10][R18.64+0x34] ;  /* 0x0000340a12132981 */ /* 0x000ea8000c1e9900 */
[----:B------:R-:W3:Y:S01]  /*0bc0*/  LDG.E.CONSTANT R24, desc[UR10][R24.64+0x2c] ;  /* 0x00002c0a18187981 */ /* 0x000ee2000c1e9900 */
[----:B0-----:R-:W-:-:S05]  /*0bd0*/  IMAD.WIDE R16, R22, 0x4, R14 ;  /* 0x0000000416107825 */ /* 0x001fca00078e020e */
[----:B------:R-:W3:Y:S02]  /*0be0*/  LDG.E.CONSTANT R29, desc[UR10][R16.64+0x2c] ;  /* 0x00002c0a101d7981 */ /* 0x000ee4000c1e9900 */
[----:B---3--:R-:W-:Y:S02]  /*0bf0*/  ISETP.NE.AND P3, PT, R24, R29, PT ;  /* 0x0000001d1800720c */ /* 0x008fe40003f65270 */
[----:B--2---:R-:W-:Y:S01]  /*0c00*/  @P2 VIMNMX3 R0, R19, R26, R0, !PT ;  /* 0x0000001a1300220f */ /* 0x004fe20007800100 */
[----:B------:R-:W-:-:S10]  /*0c10*/  @P0 IMAD.WIDE R18, R23, 0x4, R12 ;  /* 0x0000000417120825 */ /* 0x000fd400078e020c */
[----:B------:R-:W-:Y:S01]  /*0c20*/  @P3 IMAD.MOV.U32 R3, RZ, RZ, R24 ;  /* 0x000000ffff033224 */ /* 0x000fe200078e0018 */
[----:B------:R-:W2:Y:S01]  /*0c30*/  @P0 LDG.E.CONSTANT R19, desc[UR10][R18.64+0x30] ;  /* 0x0000300a12130981 */ /* 0x000ea2000c1e9900 */
[----:B------:R-:W-:Y:S02]  /*0c40*/  @P3 IMAD.MOV.U32 R2, RZ, RZ, R29 ;  /* 0x000000ffff023224 */ /* 0x000fe400078e001d */
        /* <DEDUP_REMOVED lines=26> */
[----:B------:R-:W-:Y:S02]  /*0df0*/  @P2 IMAD.MOV.U32 R3, RZ, RZ, R24 ;  /* 0x000000ffff032224 */ /* 0x000fe400078e0018 */
[----:B------:R-:W-:Y:S02]  /*0e00*/  @P2 IMAD.MOV.U32 R2, RZ, RZ, R28 ;  /* 0x000000ffff022224 */ /* 0x000fe400078e001c */
[----:B------:R-:W-:Y:S02]  /*0e10*/  IMAD R23, R3, 0x11, RZ ;  /* 0x0000001103177824 */ /* 0x000fe400078e02ff */
[----:B------:R-:W-:-:S02]  /*0e20*/  IMAD R27, R2, 0x11, RZ ;  /* 0x00000011021b7824 */ /* 0x000fc400078e02ff */
        /* <DEDUP_REMOVED lines=8> */
[----:B------:R-:W-:Y:S01]  /*0eb0*/  @P0 IMAD.MOV.U32 R3, RZ, RZ, R24 ;  /* 0x000000ffff030224 */ /* 0x000fe200078e0018 */
[----:B------:R-:W-:Y:S01]  /*0ec0*/  @P0 MOV R2, R17 ;  /* 0x0000001100020202 */ /* 0x000fe20000000f00 */
        /* <DEDUP_REMOVED lines=53> */
[----:B--2---:R-:W-:Y:S01]  /*1220*/  @P2 VIMNMX3 R0, R19, R28, R0, !PT ;  /* 0x0000001c1300220f */ /* 0x004fe20007800100 */
[----:B------:R-:W-:-:S10]  /*1230*/  @P0 IMAD.WIDE R18, R26, 0x4, R12 ;  /* 0x000000041a120825 */ /* 0x000fd400078e020c */
[----:B------:R-:W-:Y:S02]  /*1240*/  @P1 IMAD.MOV.U32 R3, RZ, RZ, R24 ;  /* 0x000000ffff031224 */ /* 0x000fe400078e0018 */
[----:B------:R-:W-:Y:S02]  /*1250*/  @P1 IMAD.MOV.U32 R2, RZ, RZ, R17 ;  /* 0x000000ffff021224 */ /* 0x000fe400078e0011 */
[----:B------:R-:W-:Y:S02]  /*1260*/  IMAD R29, R3, 0x11, RZ ;  /* 0x00000011031d7824 */ /* 0x000fe400078e02ff */
[----:B------:R-:W-:Y:S02]  /*1270*/  IMAD R26, R2, 0x11, RZ ;  /* 0x00000011021a7824 */ /* 0x000fe400078e02ff */
[----:B------:R-:W-:Y:S02]  /*1280*/  @P0 IMAD.WIDE R16, R22, 0x4, R12 ;  /* 0x0000000416100825 */ /* 0x000fe400078e020c */
[----:B------:R0:W2:Y:S02]  /*1290*/  @P0 LDG.E.CONSTANT R22, desc[UR10][R18.64+0x14] ;  /* 0x0000140a12160981 */ /* 0x0000a4000c1e9900 */
[----:B------:R-:W-:-:S02]  /*12a0*/  IMAD.WIDE R24, R29, 0x4, R14 ;  /* 0x000000041d187825 */ /* 0x000fc400078e020e */
[----:B------:R1:W2:Y:S04]  /*12b0*/  @P0 LDG.E.CONSTANT R28, desc[UR10][R16.64+0x14] ;  /* 0x0000140a101c0981 */ /* 0x0002a8000c1e9900 */
[----:B------:R-:W3:Y:S01]  /*12c0*/  LDG.E.CONSTANT R24, desc[UR10][R24.64+0xc] ;  /* 0x00000c0a18187981 */ /* 0x000ee2000c1e9900 */
[----:B0-----:R-:W-:-:S06]  /*12d0*/  IMAD.WIDE R18, R26, 0x4, R14 ;  /* 0x000000041a127825 */ /* 0x001fcc00078e020e */
[----:B------:R-:W3:Y:S01]  /*12e0*/  LDG.E.CONSTANT R19, desc[UR10][R18.64+0xc] ;  /* 0x00000c0a12137981 */ /* 0x000ee2000c1e9900 */
[----:B-1----:R-:W-:Y:S01]  /*12f0*/  @P1 IMAD.WIDE R16, R27, 0x4, R12 ;  /* 0x000000041b101825 */ /* 0x002fe200078e020c */
[-C--:B---3--:R-:W-:Y:S02]  /*1300*/  ISETP.NE.AND P2, PT, R24, R19.reuse, PT ;  /* 0x000000131800720c */ /* 0x088fe40003f45270 */
[----:B--2---:R-:W-:Y:S02]  /*1310*/  @P0 VIMNMX3 R0, R22, R28, R0, !PT ;  /* 0x0000001c1600020f */ /* 0x004fe40007800100 */
[----:B------:R0:W2:Y:S09]  /*1320*/  @P1 LDG.E.CONSTANT R28, desc[UR10][R16.64+0x10] ;  /* 0x0000100a101c1981 */ /* 0x0000b2000c1e9900 */
[----:B------:R-:W-:Y:S01]  /*1330*/  @P2 MOV R2, R19 ;  /* 0x0000001300022202 */ /* 0x000fe20000000f00 */
[----:B------:R-:W-:-:S04]  /*1340*/  @P2 IMAD.MOV.U32 R3, RZ, RZ, R24 ;  /* 0x000000ffff032224 */ /* 0x000fc800078e0018 */
[----:B------:R-:W-:Y:S02]  /*1350*/  IMAD R27, R3, 0x11, RZ ;  /* 0x00000011031b7824 */ /* 0x000fe400078e02ff */
[----:B------:R-:W-:Y:S02]  /*1360*/  IMAD R25, R2, 0x11, RZ ;  /* 0x0000001102197824 */ /* 0x000fe400078e02ff */
[----:B0-----:R-:W-:-:S04]  /*1370*/  IMAD.WIDE R16, R27, 0x4, R14 ;  /* 0x000000041b107825 */ /* 0x001fc800078e020e */
        /* <DEDUP_REMOVED lines=8> */
[----:B------:R-:W-:Y:S01]  /*1400*/  @P0 IMAD.MOV.U32 R3, RZ, RZ, R16 ;  /* 0x000000ffff030224 */ /* 0x000fe200078e0010 */
[----:B------:R-:W2:Y:S01]  /*1410*/  @P2 LDG.E.CONSTANT R23, desc[UR10][R22.64+0xc] ;  /* 0x00000c0a16172981 */ /* 0x000ea2000c1e9900 */
[----:B------:R-:W-:-:S04]  /*1420*/  @P0 IMAD.WIDE R16, R25, 0x4, R12 ;  /* 0x0000000419100825 */ /* 0x000fc800078e020c */
[----:B------:R-:W-:Y:S02]  /*1430*/  @P0 IMAD.MOV.U32 R2, RZ, RZ, R19 ;  /* 0x000000ffff020224 */ /* 0x000fe400078e0013 */
[----:B------:R-:W-:Y:S01]  /*1440*/  @P2 IMAD.WIDE R28, R29, 0x4, R12 ;  /* 0x000000041d1c2825 */ /* 0x000fe200078e020c */
[----:B------:R0:W3:Y:S03]  /*1450*/  @P0 LDG.E.CONSTANT R22, desc[UR10][R16.64+0x8] ;  /* 0x0000080a10160981 */ /* 0x0000e6000c1e9900 */
[----:B------:R-:W-:Y:S01]  /*1460*/  IMAD R25, R3, 0x11, RZ ;  /* 0x0000001103197824 */ /* 0x000fe200078e02ff */
[----:B------:R1:W2:Y:S03]  /*1470*/  @P2 LDG.E.CONSTANT R24, desc[UR10][R28.64+0xc] ;  /* 0x00000c0a1c182981 */ /* 0x0002a6000c1e9900 */
[----:B------:R-:W-:-:S04]  /*1480*/  IMAD.WIDE R18, R25, 0x4, R14 ;  /* 0x0000000419127825 */ /* 0x000fc800078e020e */
[----:B0-----:R-:W-:Y:S02]  /*1490*/  IMAD R17, R2, 0x11, RZ ;  /* 0x0000001102117824 */ /* 0x001fe400078e02ff */
[----:B------:R-:W4:Y:S02]  /*14a0*/  LDG.E.CONSTANT R18, desc[UR10][R18.64+0x4] ;  /* 0x0000040a12127981 */ /* 0x000f24000c1e9900 */
[----:B-1----:R-:W-:-:S06]  /*14b0*/  IMAD.WIDE R28, R17, 0x4, R14 ;  /* 0x00000004111c7825 */ /* 0x002fcc00078e020e */
[----:B------:R-:W4:Y:S01]  /*14c0*/  LDG.E.CONSTANT R29, desc[UR10][R28.64+0x4] ;  /* 0x0000040a1c1d7981 */ /* 0x000f22000c1e9900 */
[----:B------:R-:W-:-:S06]  /*14d0*/  @P0 IMAD.WIDE R26, R27, 0x4, R12 ;  /* 0x000000041b1a0825 */ /* 0x000fcc00078e020c */
[----:B------:R0:W3:Y:S01]  /*14e0*/  @P0 LDG.E.CONSTANT R27, desc[UR10][R26.64+0x8] ;  /* 0x0000080a1a1b0981 */ /* 0x0000e2000c1e9900 */
[----:B----4-:R-:W-:-:S13]  /*14f0*/  ISETP.NE.AND P1, PT, R18, R29, PT ;  /* 0x0000001d1200720c */ /* 0x010fda0003f25270 */
[----:B------:R-:W-:Y:S02]  /*1500*/  @P1 IMAD.MOV.U32 R3, RZ, RZ, R18 ;  /* 0x000000ffff031224 */ /* 0x000fe400078e0012 */
[----:B------:R-:W-:Y:S02]  /*1510*/  @P1 IMAD.MOV.U32 R2, RZ, RZ, R29 ;  /* 0x000000ffff021224 */ /* 0x000fe400078e001d */
[----:B------:R-:W-:-:S04]  /*1520*/  @P1 IMAD.WIDE R18, R25, 0x4, R12 ;  /* 0x0000000419121825 */ /* 0x000fc800078e020c */
[----:B------:R-:W-:Y:S01]  /*1530*/  IMAD R29, R3, 0x11, RZ ;  /* 0x00000011031d7824 */ /* 0x000fe200078e02ff */
[----:B------:R1:W4:Y:S01]  /*1540*/  @P1 LDG.E.CONSTANT R25, desc[UR10][R18.64+0x4] ;  /* 0x0000040a12191981 */ /* 0x000322000c1e9900 */
[----:B0-----:R-:W-:Y:S02]  /*1550*/  IMAD R26, R2, 0x11, RZ ;  /* 0x00000011021a7824 */ /* 0x001fe400078e02ff */
[----:B-1----:R-:W-:-:S04]  /*1560*/  IMAD.WIDE R18, R29, 0x4, R14 ;  /* 0x000000041d127825 */ /* 0x002fc800078e020e */
[----:B------:R-:W-:Y:S02]  /*1570*/  IMAD.WIDE R14, R26, 0x4, R14 ;  /* 0x000000041a0e7825 */ /* 0x000fe400078e020e */
[----:B------:R-:W5:Y:S04]  /*1580*/  LDG.E.CONSTANT R18, desc[UR10][R18.64] ;  /* 0x0000000a12127981 */ /* 0x000f68000c1e9900 */
[----:B------:R-:W5:Y:S01]  /*1590*/  LDG.E.CONSTANT R15, desc[UR10][R14.64] ;  /* 0x0000000a0e0f7981 */ /* 0x000f62000c1e9900 */
[----:B------:R-:W-:-:S06]  /*15a0*/  @P1 IMAD.WIDE R16, R17, 0x4, R12 ;  /* 0x0000000411101825 */ /* 0x000fcc00078e020c */
[----:B------:R0:W4:Y:S01]  /*15b0*/  @P1 LDG.E.CONSTANT R16, desc[UR10][R16.64+0x4] ;  /* 0x0000040a10101981 */ /* 0x000122000c1e9900 */
[----:B-----5:R-:W-:-:S13]  /*15c0*/  ISETP.NE.AND P3, PT, R18, R15, PT ;  /* 0x0000000f1200720c */ /* 0x020fda0003f65270 */
[----:B------:R-:W-:Y:S02]  /*15d0*/  @P3 IMAD.MOV.U32 R3, RZ, RZ, R18 ;  /* 0x000000ffff033224 */ /* 0x000fe400078e0012 */
[----:B------:R-:W-:Y:S02]  /*15e0*/  @P3 IMAD.MOV.U32 R2, RZ, RZ, R15 ;  /* 0x000000ffff023224 */ /* 0x000fe400078e000f */
[----:B------:R-:W-:Y:S02]  /*15f0*/  IMAD R19, R3, 0x11, RZ ;  /* 0x0000001103137824 */ /* 0x000fe400078e02ff */
[----:B0-----:R-:W-:Y:S02]  /*1600*/  IMAD R17, R2, 0x11, RZ ;  /* 0x0000001102117824 */ /* 0x001fe400078e02ff */
[----:B------:R-:W-:-:S04]  /*1610*/  @P3 IMAD.WIDE R28, R29, 0x4, R12 ;  /* 0x000000041d1c3825 */ /* 0x000fc800078e020c */
[--C-:B------:R-:W-:Y:S02]  /*1620*/  @P3 IMAD.WIDE R2, R26, 0x4, R12.reuse ;  /* 0x000000041a023825 */ /* 0x100fe400078e020c */
[----:B------:R-:W5:Y:S02]  /*1630*/  @P3 LDG.E.CONSTANT R29, desc[UR10][R28.64] ;  /* 0x0000000a1c1d3981 */ /* 0x000f64000c1e9900 */
[--C-:B------:R-:W-:Y:S02]  /*1640*/  IMAD.WIDE R18, R19, 0x4, R12.reuse ;  /* 0x0000000413127825 */ /* 0x100fe400078e020c */
[----:B------:R-:W5:Y:S02]  /*1650*/  @P3 LDG.E.CONSTANT R2, desc[UR10][R2.64] ;  /* 0x0000000a02023981 */ /* 0x000f64000c1e9900 */
[----:B------:R-:W-:Y:S02]  /*1660*/  IMAD.WIDE R12, R17, 0x4, R12 ;  /* 0x00000004110c7825 */ /* 0x000fe400078e020c */
[----:B------:R-:W5:Y:S04]  /*1670*/  LDG.E.CONSTANT R19, desc[UR10][R18.64] ;  /* 0x0000000a12137981 */ /* 0x000f68000c1e9900 */
[----:B------:R-:W5:Y:S01]  /*1680*/  LDG.E.CONSTANT R12, desc[UR10][R12.64] ;  /* 0x0000000a0c0c7981 */ /* 0x000f62000c1e9900 */
[----:B--2---:R-:W-:-:S04]  /*1690*/  @P2 VIMNMX3 R0, R24, R23, R0, !PT ;  /* 0x000000171800220f */ /* 0x004fc80007800100 */
[----:B---3--:R-:W-:-:S04]  /*16a0*/  @P0 VIMNMX3 R0, R27, R22, R0, !PT ;  /* 0x000000161b00020f */ /* 0x008fc80007800100 */
[----:B----4-:R-:W-:-:S04]  /*16b0*/  @P1 VIMNMX3 R0, R25, R16, R0, !PT ;  /* 0x000000101900120f */ /* 0x010fc80007800100 */
[----:B-----5:R-:W-:-:S04]  /*16c0*/  @P3 VIMNMX3 R0, R29, R2, R0, !PT ;  /* 0x000000021d00320f */ /* 0x020fc80007800100 */
[----:B------:R-:W-:-:S07]  /*16d0*/  VIMNMX3 R0, R19, R12, R0, !PT ;  /* 0x0000000c1300720f */ /* 0x000fce0007800100 */
.L_x_11:
[----:B------:R-:W-:Y:S05]  /*16e0*/  BSYNC.RECONVERGENT B1 ;  /* 0x0000000000017941 */ /* 0x000fea0003800200 */
.L_x_10:
[----:B------:R-:W-:Y:S01]  /*16f0*/  ISETP.NE.AND P0, PT, R0, R9, PT ;  /* 0x000000090000720c */ /* 0x000fe20003f05270 */
[----:B------:R-:W-:-:S12]  /*1700*/  BSSY.RECONVERGENT B1, `(.L_x_12) ;  /* 0x0000014000017945 */ /* 0x000fd80003800200 */
[----:B------:R-:W-:Y:S05]  /*1710*/  @P0 BRA `(.L_x_13) ;  /* 0x0000000000480947 */ /* 0x000fea0003800000 */
[----:B------:R-:W2:Y:S01]  /*1720*/  S2UR UR6, SR_CgaCtaId ;  /* 0x00000000000679c3 */ /* 0x000ea20000008800 */
[----:B------:R-:W-:Y:S02]  /*1730*/  UMOV UR5, 0x400 ;  /* 0x0000040000057882 */ /* 0x000fe40000000000 */
[----:B------:R-:W-:Y:S02]  /*1740*/  UIADD3 UR7, UPT, UPT, UR5, 0x2000, URZ ;  /* 0x0000200005077890 */ /* 0x000fe4000fffe0ff */
[----:B------:R-:W-:Y:S02]  /*1750*/  UIADD3 UR5, UPT, UPT, UR5, 0x3000, URZ ;  /* 0x0000300005057890 */ /* 0x000fe4000fffe0ff */
[----:B--2---:R-:W-:Y:S02]  /*1760*/  ULEA UR7, UR6, UR7, 0x18 ;  /* 0x0000000706077291 */ /* 0x004fe4000f8ec0ff */
[----:B------:R-:W-:-:S04]  /*1770*/  ULEA UR5, UR6, UR5, 0x18 ;  /* 0x0000000506057291 */ /* 0x000fc8000f8ec0ff */
[C---:B------:R-:W-:Y:S02]  /*1780*/  LEA R2, R21.reuse, UR7, 0x2 ;  /* 0x0000000715027c11 */ /* 0x040fe4000f8e10ff */
[----:B------:R-:W-:-:S04]  /*1790*/  LEA R0, R21, UR5, 0x2 ;  /* 0x0000000515007c11 */ /* 0x000fc8000f8e10ff */
[----:B------:R-:W0:Y:S02]  /*17a0*/  LDS R2, [R2] ;  /* 0x0000000002027984 */ /* 0x000e240000000800 */
[----:B0-----:R-:W-:-:S04]  /*17b0*/  IADD3 R12, P0, PT, R2, R10, RZ ;  /* 0x0000000a020c7210 */ /* 0x001fc80007f1e0ff */
[----:B------:R-:W-:Y:S02]  /*17c0*/  LEA.HI.X.SX32 R3, R2, R11, 0x1, P0 ;  /* 0x0000000b02037211 */ /* 0x000fe400000f0eff */
[----:B------:R-:W-:-:S04]  /*17d0*/  ISETP.GE.U32.AND P0, PT, R12, R7, PT ;  /* 0x000000070c00720c */ /* 0x000fc80003f06070 */
[----:B------:R-:W-:-:S13]  /*17e0*/  ISETP.GE.AND.EX P0, PT, R3, R8, PT, P0 ;  /* 0x000000080300720c */ /* 0x000fda0003f06300 */
[----:B------:R2:W3:Y:S01]  /*17f0*/  @!P0 LDS R6, [R0] ;  /* 0x0000000000068984 */ /* 0x0004e20000000800 */
[----:B------:R-:W-:-:S04]  /*1800*/  ISETP.LT.U32.AND P0, PT, R12, R7, PT ;  /* 0x000000070c00720c */ /* 0x000fc80003f01070 */
[----:B------:R-:W-:-:S04]  /*1810*/  ISETP.LT.AND.EX P0, PT, R3, R8, PT, P0 ;  /* 0x000000080300720c */ /* 0x000fc80003f01300 */
[----:B------:R-:W-:Y:S02]  /*1820*/  SEL R7, R12, R7, P0 ;  /* 0x000000070c077207 */ /* 0x000fe40000000000 */
[----:B--2---:R-:W-:-:S07]  /*1830*/  SEL R8, R3, R8, P0 ;  /* 0x0000000803087207 */ /* 0x004fce0000000000 */
.L_x_13:
[----:B------:R-:W-:Y:S05]  /*1840*/  BSYNC.RECONVERGENT B1 ;  /* 0x0000000000017941 */ /* 0x000fea0003800200 */
.L_x_12:
[----:B------:R-:W-:-:S05]  /*1850*/  VIADD R21, R21, UR12 ;  /* 0x0000000c15157c36 */ /* 0x000fca0008000000 */
[----:B------:R-:W-:-:S13]  /*1860*/  ISETP.GE.AND P0, PT, R21, R20, PT ;  /* 0x000000141500720c */ /* 0x000fda0003f06270 */
[----:B------:R-:W-:Y:S05]  /*1870*/  @!P0 BRA `(.L_x_14) ;  /* 0xffffffe800f48947 */ /* 0x000fea000383ffff */
.L_x_4:
[----:B------:R-:W-:Y:S05]  /*1880*/  BSYNC.RECONVERGENT B0 ;  /* 0x0000000000007941 */ /* 0x000fea0003800200 */
.L_x_3:
[----:B------:R-:W2:Y:S01]  /*1890*/  LDCU UR5, c[0x0][0x3b8] ;  /* 0x00007700ff0577ac */ /* 0x000ea20008000800 */
[----:B------:R-:W-:-:S04]  /*18a0*/  UIADD3 UR4, UPT, UPT, UR4, 0x400, URZ ;  /* 0x0000040004047890 */ /* 0x000fc8000fffe0ff */
[----:B--2---:R-:W-:Y:S01]  /*18b0*/  UISETP.GE.AND UP0, UPT, UR4, UR5, UPT ;  /* 0x000000050400728c */ /* 0x004fe2000bf06270 */
[----:B------:R-:W-:Y:S08]  /*18c0*/  BAR.SYNC.DEFER_BLOCKING 0x0 ;  /* 0x0000000000007b1d */ /* 0x000ff00000010000 */
[----:B------:R-:W-:Y:S05]  /*18d0*/  BRA.U !UP0, `(.L_x_15) ;  /* 0xffffffe908387547 */ /* 0x000fea000b83ffff */
.L_x_0:
[----:B0-----:R-:W0:Y:S02]  /*18e0*/  LDC R0, c[0x0][0x360] ;  /* 0x0000d800ff007b82 */ /* 0x001e240000000800 */
[----:B0-----:R-:W-:-:S13]  /*18f0*/  ISETP.GE.U32.AND P0, PT, R0, 0x2, PT ;  /* 0x000000020000780c */ /* 0x001fda0003f06070 */
[----:B------:R-:W-:Y:S05]  /*1900*/  @!P0 BRA `(.L_x_16) ;  /* 0x0000000800008947 */ /* 0x000fea0003800000 */
[----:B------:R-:W-:Y:S02]  /*1910*/  SHF.R.U32.HI R3, RZ, 0x1, R0 ;  /* 0x00000001ff037819 */ /* 0x000fe40000011600 */
[----:B------:R-:W-:-:S03]  /*1920*/  ISETP.GE.U32.AND P2, PT, R0, 0x4, PT ;  /* 0x000000040000780c */ /* 0x000fc60003f46070 */
[----:B------:R-:W0:Y:S04]  /*1930*/  SHFL.DOWN PT, R2, R7, R3, 0x1f ;  /* 0x08001f0307027589 */ /* 0x000e2800000e0000 */
[----:B------:R-:W2:Y:S04]  /*1940*/  SHFL.DOWN PT, R9, R8, R3, 0x1f ;  /* 0x08001f0308097589 */ /* 0x000ea800000e0000 */
[----:B---3--:R-:W3:Y:S01]  /*1950*/  SHFL.DOWN PT, R11, R6, R3, 0x1f ;  /* 0x08001f03060b7589 */ /* 0x008ee200000e0000 */
[CC--:B0-----:R-:W-:Y:S02]  /*1960*/  ISETP.LT.U32.AND P1, PT, R2.reuse, R7.reuse, PT ;  /* 0x000000070200720c */ /* 0x0c1fe40003f21070 */
[----:B------:R-:W-:-:S02]  /*1970*/  ISETP.GE.U32.AND P0, PT, R2, R7, PT ;  /* 0x000000070200720c */ /* 0x000fc40003f06070 */
[CC--:B--2---:R-:W-:Y:S02]  /*1980*/  ISETP.LT.AND.EX P1, PT, R9.reuse, R8.reuse, PT, P1 ;  /* 0x000000080900720c */ /* 0x0c4fe40003f21310 */
[CC--:B------:R-:W-:Y:S02]  /*1990*/  ISETP.GE.AND.EX P0, PT, R9.reuse, R8.reuse, PT, P0 ;  /* 0x000000080900720c */ /* 0x0c0fe40003f06300 */
[----:B------:R-:W-:Y:S02]  /*19a0*/  SEL R7, R2, R7, P1 ;  /* 0x0000000702077207 */ /* 0x000fe40000800000 */
[----:B------:R-:W-:Y:S02]  /*19b0*/  SEL R8, R9, R8, P1 ;  /* 0x0000000809087207 */ /* 0x000fe40000800000 */
[----:B---3--:R-:W-:Y:S01]  /*19c0*/  SEL R6, R11, R6, !P0 ;  /* 0x000000060b067207 */ /* 0x008fe20004000000 */
[----:B------:R-:W-:Y:S06]  /*19d0*/  @!P2 BRA `(.L_x_16) ;  /* 0x0000000400cca947 */ /* 0x000fec0003800000 */
[----:B------:R-:W-:Y:S02]  /*19e0*/  SHF.R.U32.HI R3, RZ, 0x2, R0 ;  /* 0x00000002ff037819 */ /* 0x000fe40000011600 */
[----:B------:R-:W-:-:S03]  /*19f0*/  ISETP.GE.U32.AND P2, PT, R0, 0x8, PT ;  /* 0x000000080000780c */ /* 0x000fc60003f46070 */
[----:B------:R-:W0:Y:S04]  /*1a00*/  SHFL.DOWN PT, R2, R7, R3, 0x1f ;  /* 0x08001f0307027589 */ /* 0x000e2800000e0000 */
[----:B------:R-:W2:Y:S04]  /*1a10*/  SHFL.DOWN PT, R9, R8, R3, 0x1f ;  /* 0x08001f0308097589 */ /* 0x000ea800000e0000 */
[----:B------:R-:W3:Y:S01]  /*1a20*/  SHFL.DOWN PT, R11, R6, R3, 0x1f ;  /* 0x08001f03060b7589 */ /* 0x000ee200000e0000 */
        /* <DEDUP_REMOVED lines=99> */
[----:B------:R-:W-:-:S05]  /*2060*/  SHF.R.U32.HI R3, RZ, 0xa, R0 ;  /* 0x0000000aff037819 */ /* 0x000fca0000011600 */
        /* <DEDUP_REMOVED lines=9> */
[----:B---3--:R-:W-:-:S07]  /*2100*/  SEL R6, R11, R6, !P0 ;  /* 0x000000060b067207 */ /* 0x008fce0004000000 */
.L_x_16:
[----:B-1----:R-:W-:-:S13]  /*2110*/  ISETP.NE.AND P0, PT, R5, RZ, PT ;  /* 0x000000ff0500720c */ /* 0x002fda0003f05270 */
[----:B------:R-:W-:Y:S05]  /*2120*/  @P0 EXIT ;  /* 0x000000000000094d */ /* 0x000fea0003800000 */
[----:B------:R-:W0:Y:S01]  /*2130*/  LDC.64 R2, c[0x0][0x3d8] ;  /* 0x0000f600ff027b82 */ /* 0x000e220000000a00 */
[----:B------:R-:W-:-:S04]  /*2140*/  ISETP.NE.U32.AND P0, PT, R7, -0x1, PT ;  /* 0xffffffff0700780c */ /* 0x000fc80003f05070 */
[----:B------:R-:W-:Y:S01]  /*2150*/  ISETP.NE.AND.EX P0, PT, R8, 0x7fffffff, PT, P0 ;  /* 0x7fffffff0800780c */ /* 0x000fe20003f05300 */
[----:B0----5:R-:W-:-:S03]  /*2160*/  IMAD.WIDE R4, R4, 0x10, R2 ;  /* 0x0000001004047825 */ /* 0x021fc600078e0202 */
[----:B------:R-:W-:Y:S02]  /*2170*/  SEL R2, R7, 0xffffffff, P0 ;  /* 0xffffffff07027807 */ /* 0x000fe40000000000 */
[----:B------:R-:W-:Y:S01]  /*2180*/  SEL R3, R8, 0xffffffff, P0 ;  /* 0xffffffff08037807 */ /* 0x000fe20000000000 */
[----:B---3--:R-:W-:Y:S04]  /*2190*/  STG.E desc[UR10][R4.64], R6 ;  /* 0x0000000604007986 */ /* 0x008fe8000c10190a */
[----:B------:R-:W-:Y:S01]  /*21a0*/  STG.E.64 desc[UR10][R4.64+0x8], R2 ;  /* 0x0000080204007986 */ /* 0x000fe2000c101b0a */
[----:B------:R-:W-:Y:S05]  /*21b0*/  EXIT ;  /* 0x000000000000794d */ /* 0x000fea0003800000 */
.L_x_17:
[----:B------:R-:W-:-:S00]  /*21c0*/  BRA `(.L_x_17) ;  /* 0xfffffffc00fc7947 */ /* 0x000fc0000383ffff */
[----:B------:R-:W-:-:S00]  /*21d0*/  NOP ;  /* 0x0000000000007918 */ /* 0x000fc00000000000 */
        /* <DEDUP_REMOVED lines=10> */
.L_x_27:


//--------------------- .text._Z34computeNonMSTEdgeReplacementKernelPKiS0_S0_PKbS0_S0_S0_P15ReplacementInfoix --------------------------
	.section	.text._Z34computeNonMSTEdgeReplacementKernelPKiS0_S0_PKbS0_S0_S0_P15ReplacementInfoix,"ax",@progbits
	.align	128
        .global         _Z34computeNonMSTEdgeReplacementKernelPKiS0_S0_PKbS0_S0_S0_P15ReplacementInfoix
        .type           _Z34computeNonMSTEdgeReplacementKernelPKiS0_S0_PKbS0_S0_S0_P15ReplacementInfoix,@function
        .size           _Z34computeNonMSTEdgeReplacementKernelPKiS0_S0_PKbS0_S0_S0_P15ReplacementInfoix,(.L_x_28 - _Z34computeNonMSTEdgeReplacementKernelPKiS0_S0_PKbS0_S0_S0_P15ReplacementInfoix)
        .other          _Z34computeNonMSTEdgeReplacementKernelPKiS0_S0_PKbS0_S0_S0_P15ReplacementInfoix,@"STO_CUDA_ENTRY STV_DEFAULT"
_Z34computeNonMSTEdgeReplacementKernelPKiS0_S0_PKbS0_S0_S0_P15ReplacementInfoix:
.text._Z34computeNonMSTEdgeReplacementKernelPKiS0_S0_PKbS0_S0_S0_P15ReplacementInfoix:
[----:B------:R-:W-:Y:S01]  /*0000*/  LDC R1, c[0x0][0x37c] ;  /* 0x0000df00ff017b82 */ /* 0x000fe20000000800 */
[----:B------:R-:W0:Y:S07]  /*0010*/  S2R R3, SR_TID.X ;  /* 0x0000000000037919 */ /* 0x000e2e0000002100 */
[----:B------:R-:W0:Y:S01]  /*0020*/  S2UR UR4, SR_CTAID.X ;  /* 0x00000000000479c3 */ /* 0x000e220000002500 */
[----:B------:R-:W1:Y:S07]  /*0030*/  LDCU UR5, c[0x0][0x3c0] ;  /* 0x00007800ff0577ac */ /* 0x000e6e0008000800 */
[----:B------:R-:W0:Y:S02]  /*0040*/  LDC R0, c[0x0][0x360] ;  /* 0x0000d800ff007b82 */ /* 0x000e240000000800 */
[----:B0-----:R-:W-:-:S05]  /*0050*/  IMAD R0, R0, UR4, R3 ;  /* 0x0000000400007c24 */ /* 0x001fca000f8e0203 */
[----:B-1----:R-:W-:-:S13]  /*0060*/  ISETP.GE.AND P0, PT, R0, UR5, PT ;  /* 0x0000000500007c0c */ /* 0x002fda000bf06270 */
[----:B------:R-:W-:Y:S05]  /*0070*/  @P0 EXIT ;  /* 0x000000000000094d */ /* 0x000fea0003800000 */
[----:B------:R-:W0:Y:S01]  /*0080*/  LDCU.64 UR6, c[0x0][0x398] ;  /* 0x00007300ff0677ac */ /* 0x000e220008000a00 */
[----:B------:R-:W1:Y:S01]  /*0090*/  LDCU.64 UR4, c[0x0][0x358] ;  /* 0x00006b00ff0477ac */ /* 0x000e620008000a00 */
[----:B0-----:R-:W-:-:S04]  /*00a0*/  IADD3 R2, P0, PT, R0, UR6, RZ ;  /* 0x0000000600027c10 */ /* 0x001fc8000ff1e0ff */
[----:B------:R-:W-:-:S05]  /*00b0*/  LEA.HI.X.SX32 R3, R0, UR7, 0x1, P0 ;  /* 0x0000000700037c11 */ /* 0x000fca00080f0eff */
[----:B-1----:R-:W2:Y:S02]  /*00c0*/  LDG.E.U8.CONSTANT R2, desc[UR4][R2.64] ;  /* 0x0000000402027981 */ /* 0x002ea4000c1e9100 */
[----:B--2---:R-:W-:-:S13]  /*00d0*/  ISETP.NE.AND P0, PT, R2, RZ, PT ;  /* 0x000000ff0200720c */ /* 0x004fda0003f05270 */
[----:B------:R-:W-:Y:S05]  /*00e0*/  @P0 EXIT ;  /* 0x000000000000094d */ /* 0x000fea0003800000 */
[----:B------:R-:W0:Y:S08]  /*00f0*/  LDC.64 R2, c[0x0][0x380] ;  /* 0x0000e000ff027b82 */ /* 0x000e300000000a00 */
[----:B------:R-:W1:Y:S08]  /*0100*/  LDC.64 R6, c[0x0][0x388] ;  /* 0x0000e200ff067b82 */ /* 0x000e700000000a00 */
[----:B------:R-:W2:Y:S01]  /*0110*/  LDC.64 R16, c[0x0][0x3b0] ;  /* 0x0000ec00ff107b82 */ /* 0x000ea20000000a00 */
[----:B0-----:R-:W-:-:S07]  /*0120*/  IMAD.WIDE R2, R0, 0x4, R2 ;  /* 0x0000000400027825 */ /* 0x001fce00078e0202 */
[----:B------:R-:W0:Y:S01]  /*0130*/  LDC.64 R18, c[0x0][0x390] ;  /* 0x0000e400ff127b82 */ /* 0x000e220000000a00 */
[----:B------:R-:W2:Y:S01]  /*0140*/  LDG.E.CONSTANT R3, desc[UR4][R2.64] ;  /* 0x0000000402037981 */ /* 0x000ea2000c1e9900 */
[----:B-1----:R-:W-:-:S06]  /*0150*/  IMAD.WIDE R6, R0, 0x4, R6 ;  /* 0x0000000400067825 */ /* 0x002fcc00078e0206 */
[----:B------:R-:W3:Y:S01]  /*0160*/  LDG.E.CONSTANT R6, desc[UR4][R6.64] ;  /* 0x0000000406067981 */ /* 0x000ee2000c1e9900 */
[----:B--2---:R-:W-:-:S06]  /*0170*/  IMAD.WIDE R10, R3, 0x4, R16 ;  /* 0x00000004030a7825 */ /* 0x004fcc00078e0210 */
[----:B------:R-:W2:Y:S01]  /*0180*/  LDG.E.CONSTANT R10, desc[UR4][R10.64] ;  /* 0x000000040a0a7981 */ /* 0x000ea2000c1e9900 */
[----:B---3--:R-:W-:-:S06]  /*0190*/  IMAD.WIDE R12, R6, 0x4, R16 ;  /* 0x00000004060c7825 */ /* 0x008fcc00078e0210 */
        /* <DEDUP_REMOVED lines=8> */
[----:B0-----:R-:W-:-:S05]  /*0220*/  IMAD.WIDE R6, R0, 0x4, R18 ;  /* 0x0000000400067825 */ /* 0x001fca00078e0212 */
[----:B------:R-:W3:Y:S01]  /*0230*/  LDG.E.CONSTANT R3, desc[UR4][R6.64] ;  /* 0x0000000406037981 */ /* 0x000ee2000c1e9900 */
[----:B------:R-:W-:Y:S01]  /*0240*/  BSSY.RECONVERGENT B0, `(.L_x_18) ;  /* 0x0000019000007945 */ /* 0x000fe20003800200 */
[----:B------:R-:W-:Y:S01]  /*0250*/  HFMA2 R18, -RZ, RZ, 0, 0 ;  /* 0x00000000ff127431 */ /* 0x000fe200000001ff */
[----:B--2---:R-:W-:-:S04]  /*0260*/  IADD3 R4, PT, PT, R14, -R17, RZ ;  /* 0x800000110e047210 */ /* 0x004fc80007ffe0ff */
[----:B------:R-:W-:Y:S02]  /*0270*/  ISETP.GE.AND P0, PT, R4, 0x1, PT ;  /* 0x000000010400780c */ /* 0x000fe40003f06270 */
[----:B---3--:R-:W-:-:S11]  /*0280*/  SHF.R.S32.HI R2, RZ, 0x1f, R3 ;  /* 0x0000001fff027819 */ /* 0x008fd60000011403 */
[----:B------:R-:W-:Y:S05]  /*0290*/  @!P0 BRA `(.L_x_19) ;  /* 0x00000000004c8947 */ /* 0x000fea0003800000 */
[----:B------:R-:W0:Y:S01]  /*02a0*/  LDC.64 R6, c[0x0][0x3a0] ;  /* 0x0000e800ff067b82 */ /* 0x000e220000000a00 */
[----:B------:R-:W-:Y:S02]  /*02b0*/  MOV R15, RZ ;  /* 0x000000ff000f7202 */ /* 0x000fe40000000f00 */
[----:B------:R-:W-:-:S05]  /*02c0*/  MOV R18, RZ ;  /* 0x000000ff00127202 */ /* 0x000fca0000000f00 */
[----:B------:R-:W1:Y:S02]  /*02d0*/  LDC.64 R10, c[0x0][0x3a8] ;  /* 0x0000ea00ff0a7b82 */ /* 0x000e640000000a00 */
.L_x_22:
        /* <DEDUP_REMOVED lines=12> */
.L_x_21:
[----:B------:R-:W-:Y:S05]  /*03a0*/  BSYNC.RECONVERGENT B1 ;  /* 0x0000000000017941 */ /* 0x000fea0003800200 */
.L_x_20:
[----:B------:R-:W-:Y:S01]  /*03b0*/  IADD3 R15, PT, PT, R15, 0x1, RZ ;  /* 0x000000010f0f7810 */ /* 0x000fe20007ffe0ff */
[----:B------:R-:W-:Y:S06]  /*03c0*/  @P1 BRA `(.L_x_22) ;  /* 0xfffffffc00c41947 */ /* 0x000fec000383ffff */
.L_x_19:
[----:B------:R-:W-:Y:S05]  /*03d0*/  BSYNC.RECONVERGENT B0 ;  /* 0x0000000000007941 */ /* 0x000fea0003800200 */
.L_x_18:
[----:B-----5:R-:W-:Y:S01]  /*03e0*/  ISETP.NE.AND P0, PT, R8, R5, PT ;  /* 0x000000050800720c */ /* 0x020fe20003f05270 */
[----:B------:R-:W-:Y:S01]  /*03f0*/  BSSY.RECONVERGENT B0, `(.L_x_23) ;  /* 0x00000fa000007945 */ /* 0x000fe20003800200 */
[----:B0-----:R-:W-:-:S11]  /*0400*/  MOV R6, R18 ;  /* 0x0000001200067202 */ /* 0x001fd60000000f00 */
[----:B------:R-:W-:Y:S05]  /*0410*/  @!P0 BRA `(.L_x_24) ;  /* 0x0000000c00dc8947 */ /* 0x000fea0003800000 */
[----:B------:R-:W0:Y:S01]  /*0420*/  LDC.64 R12, c[0x0][0x3a0] ;  /* 0x0000e800ff0c7b82 */ /* 0x000e220000000a00 */
[----:B------:R-:W-:Y:S02]  /*0430*/  IMAD R19, R5, 0x11, RZ ;  /* 0x0000001105137824 */ /* 0x000fe400078e02ff */
[----:B------:R-:W-:Y:S02]  /*0440*/  IMAD R26, R8, 0x11, RZ ;  /* 0x00000011081a7824 */ /* 0x000fe400078e02ff */
[----:B0-----:R-:W-:-:S04]  /*0450*/  IMAD.WIDE R14, R19, 0x4, R12 ;  /* 0x00000004130e7825 */ /* 0x001fc800078e020c */
[----:B-1----:R-:W-:Y:S02]  /*0460*/  IMAD.WIDE R10, R26, 0x4, R12 ;  /* 0x000000041a0a7825 */ /* 0x002fe400078e020c */
[----:B------:R-:W2:Y:S04]  /*0470*/  LDG.E.CONSTANT R15, desc[UR4][R14.64+0x40] ;  /* 0x000040040e0f7981 */ /* 0x000ea8000c1e9900 */
[----:B------:R-:W2:Y:S02]  /*0480*/  LDG.E.CONSTANT R10, desc[UR4][R10.64+0x40] ;  /* 0x000040040a0a7981 */ /* 0x000ea4000c1e9900 */
[----:B--2---:R-:W-:-:S13]  /*0490*/  ISETP.NE.AND P2, PT, R10, R15, PT ;  /* 0x0000000f0a00720c */ /* 0x004fda0003f45270 */
[----:B------:R-:W-:Y:S02]  /*04a0*/  @P2 MOV R8, R10 ;  /* 0x0000000a00082202 */ /* 0x000fe40000000f00 */
[----:B------:R-:W-:Y:S02]  /*04b0*/  @P2 MOV R5, R15 ;  /* 0x0000000f00052202 */ /* 0x000fe40000000f00 */
[----:B------:R-:W-:-:S03]  /*04c0*/  LEA R20, R8, R8, 0x4 ;  /* 0x0000000808147211 */ /* 0x000fc600078e20ff */
[----:B------:R-:W-:Y:S02]  /*04d0*/  IMAD R27, R5, 0x11, RZ ;  /* 0x00000011051b7824 */ /* 0x000fe400078e02ff */
[----:B------:R-:W-:-:S04]  /*04e0*/  IMAD.WIDE R16, R20, 0x4, R12 ;  /* 0x0000000414107825 */ /* 0x000fc800078e020c */
[----:B------:R-:W-:Y:S02]  /*04f0*/  IMAD.WIDE R28, R27, 0x4, R12 ;  /* 0x000000041b1c7825 */ /* 0x000fe400078e020c */
        /* <DEDUP_REMOVED lines=23> */
[----:B------:R-:W0:Y:S01]  /*0670*/  LDC.64 R14, c[0x0][0x3a8] ;  /* 0x0000ea00ff0e7b82 */ /* 0x000e220000000a00 */
[----:B------:R-:W-:Y:S01]  /*0680*/  IMAD R18, R8, 0x11, RZ ;  /* 0x0000001108127824 */ /* 0x000fe200078e02ff */
[----:B------:R-:W-:-:S03]  /*0690*/  LEA R22, R5, R5, 0x4 ;  /* 0x0000000505167211 */ /* 0x000fc600078e20ff */
[----:B------:R-:W-:-:S04]  /*06a0*/  IMAD.WIDE R10, R18, 0x4, R12 ;  /* 0x00000004120a7825 */ /* 0x000fc800078e020c */
[----:B------:R-:W-:Y:S02]  /*06b0*/  IMAD.WIDE R24, R22, 0x4, R12 ;  /* 0x0000000416187825 */ /* 0x000fe400078e020c */
[----:B------:R-:W2:Y:S04]  /*06c0*/  LDG.E.CONSTANT R10, desc[UR4][R10.64+0x30] ;  /* 0x000030040a0a7981 */ /* 0x000ea8000c1e9900 */
[----:B------:R-:W2:Y:S02]  /*06d0*/  LDG.E.CONSTANT R25, desc[UR4][R24.64+0x30] ;  /* 0x0000300418197981 */ /* 0x000ea4000c1e9900 */
[----:B--2---:R-:W-:-:S13]  /*06e0*/  ISETP.NE.AND P4, PT, R10, R25, PT ;  /* 0x000000190a00720c */ /* 0x004fda0003f85270 */
[----:B------:R-:W-:Y:S02]  /*06f0*/  @P4 MOV R8, R10 ;  /* 0x0000000a00084202 */ /* 0x000fe40000000f00 */
[----:B------:R-:W-:-:S03]  /*0700*/  @P4 MOV R5, R25 ;  /* 0x0000001900054202 */ /* 0x000fc60000000f00 */
[----:B------:R-:W-:Y:S02]  /*0710*/  IMAD R4, R8, 0x11, RZ ;  /* 0x0000001108047824 */ /* 0x000fe400078e02ff */
[----:B------:R-:W-:Y:S02]  /*0720*/  IMAD R29, R5, 0x11, RZ ;  /* 0x00000011051d7824 */ /* 0x000fe400078e02ff */
[----:B------:R-:W-:-:S04]  /*0730*/  IMAD.WIDE R16, R4, 0x4, R12 ;  /* 0x0000000404107825 */ /* 0x000fc800078e020c */
[----:B------:R-:W-:Y:S02]  /*0740*/  IMAD.WIDE R10, R29, 0x4, R12 ;  /* 0x000000041d0a7825 */ /* 0x000fe400078e020c */
[----:B------:R-:W2:Y:S04]  /*0750*/  LDG.E.CONSTANT R16, desc[UR4][R16.64+0x2c] ;  /* 0x00002c0410107981 */ /* 0x000ea8000c1e9900 */
[----:B------:R1:W2:Y:S01]  /*0760*/  LDG.E.CONSTANT R28, desc[UR4][R10.64+0x2c] ;  /* 0x00002c040a1c7981 */ /* 0x0002a2000c1e9900 */
[----:B0-----:R-:W-:-:S06]  /*0770*/  @P2 IMAD.WIDE R24, R26, 0x4, R14 ;  /* 0x000000041a182825 */ /* 0x001fcc00078e020e */
[----:B------:R-:W3:Y:S01]  /*0780*/  @P2 LDG.E.CONSTANT R24, desc[UR4][R24.64+0x40] ;  /* 0x0000400418182981 */ /* 0x000ee2000c1e9900 */
[----:B-1----:R-:W-:-:S05]  /*0790*/  @P2 IMAD.WIDE R10, R19, 0x4, R14 ;  /* 0x00000004130a2825 */ /* 0x002fca00078e020e */
[----:B------:R-:W3:Y:S01]  /*07a0*/  @P2 LDG.E.CONSTANT R26, desc[UR4][R10.64+0x40] ;  /* 0x000040040a1a2981 */ /* 0x000ee2000c1e9900 */
[----:B--2---:R-:W-:-:S13]  /*07b0*/  ISETP.NE.AND P5, PT, R16, R28, PT ;  /* 0x0000001c1000720c */ /* 0x004fda0003fa5270 */
[----:B------:R-:W-:Y:S02]  /*07c0*/  @P5 MOV R8, R16 ;  /* 0x0000001000085202 */ /* 0x000fe40000000f00 */
[----:B------:R-:W-:Y:S02]  /*07d0*/  @P5 MOV R5, R28 ;  /* 0x0000001c00055202 */ /* 0x000fe40000000f00 */
[----:B------:R-:W-:Y:S02]  /*07e0*/  LEA R19, R8, R8, 0x4 ;  /* 0x0000000808137211 */ /* 0x000fe400078e20ff */
[----:B---3--:R-:W-:Y:S01]  /*07f0*/  @P2 VIMNMX3 R6, R24, R26, R6, !PT ;  /* 0x0000001a1806220f */ /* 0x008fe20007800106 */
[----:B------:R-:W-:Y:S02]  /*0800*/  IMAD R25, R5, 0x11, RZ ;  /* 0x0000001105197824 */ /* 0x000fe400078e02ff */
[----:B------:R-:W-:-:S04]  /*0810*/  IMAD.WIDE R16, R19, 0x4, R12 ;  /* 0x0000000413107825 */ /* 0x000fc800078e020c */
[----:B------:R-:W-:Y:S02]  /*0820*/  IMAD.WIDE R10, R25, 0x4, R12 ;  /* 0x00000004190a7825 */ /* 0x000fe400078e020c */
[----:B------:R-:W2:Y:S04]  /*0830*/  LDG.E.CONSTANT R16, desc[UR4][R16.64+0x28] ;  /* 0x0000280410107981 */ /* 0x000ea8000c1e9900 */
[----:B------:R0:W2:Y:S01]  /*0840*/  LDG.E.CONSTANT R24, desc[UR4][R10.64+0x28] ;  /* 0x000028040a187981 */ /* 0x0000a2000c1e9900 */
[----:B------:R-:W-:-:S06]  /*0850*/  @P6 IMAD.WIDE R26, R27, 0x4, R14 ;  /* 0x000000041b1a6825 */ /* 0x000fcc00078e020e */
[----:B------:R1:W3:Y:S01]  /*0860*/  @P6 LDG.E.CONSTANT R26, desc[UR4][R26.64+0x3c] ;  /* 0x00003c041a1a6981 */ /* 0x0002e2000c1e9900 */
[----:B0-----:R-:W-:-:S05]  /*0870*/  @P6 IMAD.WIDE R10, R20, 0x4, R14 ;  /* 0x00000004140a6825 */ /* 0x001fca00078e020e */
[----:B------:R0:W3:Y:S01]  /*0880*/  @P6 LDG.E.CONSTANT R28, desc[UR4][R10.64+0x3c] ;  /* 0x00003c040a1c6981 */ /* 0x0000e2000c1e9900 */
[----:B--2---:R-:W-:-:S13]  /*0890*/  ISETP.NE.AND P3, PT, R16, R24, PT ;  /* 0x000000181000720c */ /* 0x004fda0003f65270 */
[----:B------:R-:W-:Y:S02]  /*08a0*/  @P3 MOV R8, R16 ;  /* 0x0000001000083202 */ /* 0x000fe40000000f00 */
[----:B------:R-:W-:-:S03]  /*08b0*/  @P3 MOV R5, R24 ;  /* 0x0000001800053202 */ /* 0x000fc60000000f00 */
[----:B-1----:R-:W-:Y:S01]  /*08c0*/  IMAD R27, R8, 0x11, RZ ;  /* 0x00000011081b7824 */ /* 0x002fe200078e02ff */
[----:B------:R-:W-:-:S03]  /*08d0*/  LEA R20, R5, R5, 0x4 ;  /* 0x0000000505147211 */ /* 0x000fc600078e20ff */
[----:B------:R-:W-:-:S04]  /*08e0*/  IMAD.WIDE R16, R27, 0x4, R12 ;  /* 0x000000041b107825 */ /* 0x000fc800078e020c */
[----:B0-----:R-:W-:Y:S01]  /*08f0*/  IMAD.WIDE R10, R20, 0x4, R12 ;  /* 0x00000004140a7825 */ /* 0x001fe200078e020c */
[----:B---3--:R-:W-:Y:S01]  /*0900*/  @P6 VIMNMX3 R6, R28, R26, R6, !PT ;  /* 0x0000001a1c06620f */ /* 0x008fe20007800106 */
[----:B------:R0:W2:Y:S04]  /*0910*/  LDG.E.CONSTANT R24, desc[UR4][R16.64+0x24] ;  /* 0x0000240410187981 */ /* 0x0000a8000c1e9900 */
[----:B------:R1:W2:Y:S01]  /*0920*/  LDG.E.CONSTANT R28, desc[UR4][R10.64+0x24] ;  /* 0x000024040a1c7981 */ /* 0x0002a2000c1e9900 */
[----:B0-----:R-:W-:-:S04]  /*0930*/  @P1 IMAD.WIDE R16, R9, 0x4, R14 ;  /* 0x0000000409101825 */ /* 0x001fc800078e020e */
[----:B-1----:R-:W-:Y:S02]  /*0940*/  @P1 IMAD.WIDE R10, R23, 0x4, R14 ;  /* 0x00000004170a1825 */ /* 0x002fe400078e020e */
[----:B------:R-:W3:Y:S04]  /*0950*/  @P1 LDG.E.CONSTANT R17, desc[UR4][R16.64+0x38] ;  /* 0x0000380410111981 */ /* 0x000ee8000c1e9900 */
[----:B------:R-:W3:Y:S01]  /*0960*/  @P1 LDG.E.CONSTANT R26, desc[UR4][R10.64+0x38] ;  /* 0x000038040a1a1981 */ /* 0x000ee2000c1e9900 */
[----:B--2---:R-:W-:-:S13]  /*0970*/  ISETP.NE.AND P2, PT, R24, R28, PT ;  /* 0x0000001c1800720c */ /* 0x004fda0003f45270 */
[----:B------:R-:W-:Y:S02]  /*0980*/  @P2 MOV R8, R24 ;  /* 0x0000001800082202 */ /* 0x000fe40000000f00 */
[----:B------:R-:W-:-:S03]  /*0990*/  @P2 MOV R5, R28 ;  /* 0x0000001c00052202 */ /* 0x000fc60000000f00 */
[----:B------:R-:W-:Y:S02]  /*09a0*/  IMAD R9, R8, 0x11, RZ ;  /* 0x0000001108097824 */ /* 0x000fe400078e02ff */
[----:B------:R-:W-:Y:S01]  /*09b0*/  IMAD R23, R5, 0x11, RZ ;  /* 0x0000001105177824 */ /* 0x000fe200078e02ff */
[----:B---3--:R-:W-:Y:S01]  /*09c0*/  @P1 VIMNMX3 R6, R26, R17, R6, !PT ;  /* 0x000000111a06120f */ /* 0x008fe20007800106 */
[----:B------:R-:W-:-:S04]  /*09d0*/  IMAD.WIDE R16, R9, 0x4, R12 ;  /* 0x0000000409107825 */ /* 0x000fc800078e020c */
[----:B------:R-:W-:Y:S01]  /*09e0*/  IMAD.WIDE R10, R23, 0x4, R12 ;  /* 0x00000004170a7825 */ /* 0x000fe200078e020c */
        /* <DEDUP_REMOVED lines=8> */
[----:B------:R-:W-:Y:S02]  /*0a70*/  @P1 MOV R5, R26 ;  /* 0x0000001a00051202 */ /* 0x000fe40000000f00 */
[----:B------:R-:W-:-:S03]  /*0a80*/  LEA R7, R8, R8, 0x4 ;  /* 0x0000000808077211 */ /* 0x000fc600078e20ff */
[----:B------:R-:W-:Y:S01]  /*0a90*/  IMAD R21, R5, 0x11, RZ ;  /* 0x0000001105157824 */ /* 0x000fe200078e02ff */
[----:B---3--:R-:W-:Y:S01]  /*0aa0*/  @P0 VIMNMX3 R6, R28, R17, R6, !PT ;  /* 0x000000111c06020f */ /* 0x008fe20007800106 */
[----:B------:R-:W-:-:S04]  /*0ab0*/  IMAD.WIDE R16, R7, 0x4, R12 ;  /* 0x0000000407107825 */ /* 0x000fc800078e020c */
[----:B------:R-:W-:Y:S01]  /*0ac0*/  IMAD.WIDE R10, R21, 0x4, R12 ;  /* 0x00000004150a7825 */ /* 0x000fe200078e020c */
[----:B------:R0:W2:Y:S04]  /*0ad0*/  LDG.E.CONSTANT R24, desc[UR4][R16.64+0x1c] ;  /* 0x00001c0410187981 */ /* 0x0000a8000c1e9900 */
[----:B------:R1:W2:Y:S01]  /*0ae0*/  LDG.E.CONSTANT R26, desc[UR4][R10.64+0x1c] ;  /* 0x00001c040a1a7981 */ /* 0x0002a2000c1e9900 */
[----:B0-----:R-:W-:-:S04]  /*0af0*/  @P4 IMAD.WIDE R16, R22, 0x4, R14 ;  /* 0x0000000416104825 */ /* 0x001fc800078e020e */
[--C-:B-1----:R-:W-:Y:S01]  /*0b00*/  @P4 IMAD.WIDE R10, R18, 0x4, R14.reuse ;  /* 0x00000004120a4825 */ /* 0x102fe200078e020e */
[----:B------:R0:W3:Y:S04]  /*0b10*/  @P4 LDG.E.CONSTANT R22, desc[UR4][R16.64+0x30] ;  /* 0x0000300410164981 */ /* 0x0000e8000c1e9900 */
[----:B------:R1:W3:Y:S01]  /*0b20*/  @P4 LDG.E.CONSTANT R18, desc[UR4][R10.64+0x30] ;  /* 0x000030040a124981 */ /* 0x0002e2000c1e9900 */
[----:B------:R-:W-:-:S06]  /*0b30*/  @P5 IMAD.WIDE R28, R29, 0x4, R14 ;  /* 0x000000041d1c5825 */ /* 0x000fcc00078e020e */
[----:B------:R-:W4:Y:S01]  /*0b40*/  @P5 LDG.E.CONSTANT R28, desc[UR4][R28.64+0x2c] ;  /* 0x00002c041c1c5981 */ /* 0x000f22000c1e9900 */
[----:B--2---:R-:W-:-:S13]  /*0b50*/  ISETP.NE.AND P0, PT, R24, R26, PT ;  /* 0x0000001a1800720c */ /* 0x004fda0003f05270 */
[----:B------:R-:W-:Y:S02]  /*0b60*/  @P0 MOV R8, R24 ;  /* 0x0000001800080202 */ /* 0x000fe40000000f00 */
[----:B------:R-:W-:-:S03]  /*0b70*/  @P0 MOV R5, R26 ;  /* 0x0000001a00050202 */ /* 0x000fc60000000f00 */
[----:B------:R-:W-:Y:S01]  /*0b80*/  IMAD R26, R8, 0x11, RZ ;  /* 0x00000011081a7824 */ /* 0x000fe200078e02ff */
[----:B------:R-:W-:-:S03]  /*0b90*/  LEA R24, R5, R5, 0x4 ;  /* 0x0000000505187211 */ /* 0x000fc600078e20ff */
[----:B0-----:R-:W-:-:S04]  /*0ba0*/  IMAD.WIDE R16, R26, 0x4, R12 ;  /* 0x000000041a107825 */ /* 0x001fc800078e020c */
[----:B-1----:R-:W-:Y:S01]  /*0bb0*/  IMAD.WIDE R10, R24, 0x4, R12 ;  /* 0x00000004180a7825 */ /* 0x002fe200078e020c */
[----:B---3--:R-:W-:Y:S02]  /*0bc0*/  @P4 VIMNMX3 R6, R18, R22, R6, !PT ;  /* 0x000000161206420f */ /* 0x008fe40007800106 */
[----:B------:R-:W2:Y:S04]  /*0bd0*/  LDG.E.CONSTANT R18, desc[UR4][R16.64+0x18] ;  /* 0x0000180410127981 */ /* 0x000ea8000c1e9900 */
[----:B------:R0:W2:Y:S02]  /*0be0*/  LDG.E.CONSTANT R22, desc[UR4][R10.64+0x18] ;  /* 0x000018040a167981 */ /* 0x0000a4000c1e9900 */
[----:B0-----:R-:W-:-:S06]  /*0bf0*/  @P5 IMAD.WIDE R10, R4, 0x4, R14 ;  /* 0x00000004040a5825 */ /* 0x001fcc00078e020e */
[----:B------:R-:W4:Y:S01]  /*0c00*/  @P5 LDG.E.CONSTANT R11, desc[UR4][R10.64+0x2c] ;  /* 0x00002c040a0b5981 */ /* 0x000f22000c1e9900 */
[----:B--2---:R-:W-:-:S13]  /*0c10*/  ISETP.NE.AND P4, PT, R18, R22, PT ;  /* 0x000000161200720c */ /* 0x004fda0003f85270 */
[----:B------:R-:W-:Y:S02]  /*0c20*/  @P4 MOV R8, R18 ;  /* 0x0000001200084202 */ /* 0x000fe40000000f00 */
[----:B------:R-:W-:-:S03]  /*0c30*/  @P4 MOV R5, R22 ;  /* 0x0000001600054202 */ /* 0x000fc60000000f00 */
[----:B------:R-:W-:Y:S02]  /*0c40*/  IMAD R4, R8, 0x11, RZ ;  /* 0x0000001108047824 */ /* 0x000fe400078e02ff */
[----:B------:R-:W-:Y:S01]  /*0c50*/  IMAD R29, R5, 0x11, RZ ;  /* 0x00000011051d7824 */ /* 0x000fe200078e02ff */
[----:B----4-:R-:W-:Y:S01]  /*0c60*/  @P5 VIMNMX3 R6, R11, R28, R6, !PT ;  /* 0x0000001c0b06520f */ /* 0x010fe20007800106 */
[----:B------:R-:W-:-:S04]  /*0c70*/  IMAD.WIDE R16, R4, 0x4, R12 ;  /* 0x0000000404107825 */ /* 0x000fc800078e020c */
[----:B------:R-:W-:Y:S02]  /*0c80*/  IMAD.WIDE R10, R29, 0x4, R12 ;  /* 0x000000041d0a7825 */ /* 0x000fe400078e020c */
[----:B------:R-:W2:Y:S04]  /*0c90*/  LDG.E.CONSTANT R16, desc[UR4][R16.64+0x14] ;  /* 0x0000140410107981 */ /* 0x000ea8000c1e9900 */
[----:B------:R0:W2:Y:S02]  /*0ca0*/  LDG.E.CONSTANT R22, desc[UR4][R10.64+0x14] ;  /* 0x000014040a167981 */ /* 0x0000a4000c1e9900 */
[----:B0-----:R-:W-:-:S04]  /*0cb0*/  @P3 IMAD.WIDE R10, R19, 0x4, R14 ;  /* 0x00000004130a3825 */ /* 0x001fc800078e020e */
[--C-:B------:R-:W-:Y:S01]  /*0cc0*/  @P3 IMAD.WIDE R18, R25, 0x4, R14.reuse ;  /* 0x0000000419123825 */ /* 0x100fe200078e020e */
[----:B------:R0:W3:Y:S05]  /*0cd0*/  @P3 LDG.E.CONSTANT R28, desc[UR4][R10.64+0x28] ;  /* 0x000028040a1c3981 */ /* 0x0000ea000c1e9900 */
[----:B------:R-:W3:Y:S01]  /*0ce0*/  @P3 LDG.E.CONSTANT R19, desc[UR4][R18.64+0x28] ;  /* 0x0000280412133981 */ /* 0x000ee2000c1e9900 */
[----:B0-----:R-:W-:Y:S01]  /*0cf0*/  @P2 IMAD.WIDE R10, R27, 0x4, R14 ;  /* 0x000000041b0a2825 */ /* 0x001fe200078e020e */
[----:B--2---:R-:W-:-:S13]  /*0d00*/  ISETP.NE.AND P5, PT, R16, R22, PT ;  /* 0x000000161000720c */ /* 0x004fda0003fa5270 */
[----:B------:R-:W-:Y:S02]  /*0d10*/  @P5 MOV R5, R22 ;  /* 0x0000001600055202 */ /* 0x000fe40000000f00 */
[----:B------:R-:W-:-:S03]  /*0d20*/  @P5 MOV R8, R16 ;  /* 0x0000001000085202 */ /* 0x000fc60000000f00 */
[----:B------:R-:W-:Y:S01]  /*0d30*/  IMAD R25, R5, 0x11, RZ ;  /* 0x0000001105197824 */ /* 0x000fe200078e02ff */
[----:B------:R-:W-:Y:S02]  /*0d40*/  LEA R22, R8, R8, 0x4 ;  /* 0x0000000808167211 */ /* 0x000fe400078e20ff */
[----:B---3--:R-:W-:Y:S01]  /*0d50*/  @P3 VIMNMX3 R6, R28, R19, R6, !PT ;  /* 0x000000131c06320f */ /* 0x008fe20007800106 */
[----:B------:R-:W-:-:S04]  /*0d60*/  IMAD.WIDE R16, R25, 0x4, R12 ;  /* 0x0000000419107825 */ /* 0x000fc800078e020c */
[----:B------:R-:W-:Y:S02]  /*0d70*/  IMAD.WIDE R18, R22, 0x4, R12 ;  /* 0x0000000416127825 */ /* 0x000fe400078e020c */
[----:B------:R-:W2:Y:S04]  /*0d80*/  LDG.E.CONSTANT R17, desc[UR4][R16.64+0x10] ;  /* 0x0000100410117981 */ /* 0x000ea8000c1e9900 */
[----:B------:R-:W2:Y:S04]  /*0d90*/  LDG.E.CONSTANT R28, desc[UR4][R18.64+0x10] ;  /* 0x00001004121c7981 */ /* 0x000ea8000c1e9900 */
[----:B------:R0:W3:Y:S02]  /*0da0*/  @P2 LDG.E.CONSTANT R19, desc[UR4][R10.64+0x24] ;  /* 0x000024040a132981 */ /* 0x0000e4000c1e9900 */
[----:B0-----:R-:W-:-:S05]  /*0db0*/  @P2 IMAD.WIDE R10, R20, 0x4, R14 ;  /* 0x00000004140a2825 */ /* 0x001fca00078e020e */
[----:B------:R0:W3:Y:S01]  /*0dc0*/  @P2 LDG.E.CONSTANT R20, desc[UR4][R10.64+0x24] ;  /* 0x000024040a142981 */ /* 0x0000e2000c1e9900 */
[----:B--2---:R-:W-:-:S13]  /*0dd0*/  ISETP.NE.AND P3, PT, R28, R17, PT ;  /* 0x000000111c00720c */ /* 0x004fda0003f65270 */
[----:B------:R-:W-:Y:S02]  /*0de0*/  @P3 MOV R8, R28 ;  /* 0x0000001c00083202 */ /* 0x000fe40000000f00 */
[----:B------:R-:W-:-:S03]  /*0df0*/  @P3 MOV R5, R17 ;  /* 0x0000001100053202 */ /* 0x000fc60000000f00 */
[----:B------:R-:W-:Y:S01]  /*0e00*/  IMAD R27, R8, 0x11, RZ ;  /* 0x00000011081b7824 */ /* 0x000fe200078e02ff */
[----:B0-----:R-:W-:-:S05]  /*0e10*/  LEA R11, R5, R5, 0x4 ;  /* 0x00000005050b7211 */ /* 0x001fca00078e20ff */
[----:B------:R-:W-:Y:S01]  /*0e20*/  IMAD.WIDE R16, R11, 0x4, R12 ;  /* 0x000000040b107825 */ /* 0x000fe200078e020c */
[----:B---3--:R-:W-:-:S03]  /*0e30*/  @P2 VIMNMX3 R6, R19, R20, R6, !PT ;  /* 0x000000141306220f */ /* 0x008fc60007800106 */
[----:B------:R-:W-:Y:S01]  /*0e40*/  IMAD.WIDE R18, R27, 0x4, R12 ;  /* 0x000000041b127825 */ /* 0x000fe200078e020c */
[----:B------:R0:W2:Y:S04]  /*0e50*/  LDG.E.CONSTANT R28, desc[UR4][R16.64+0xc] ;  /* 0x00000c04101c7981 */ /* 0x0000a8000c1e9900 */
[----:B------:R1:W2:Y:S01]  /*0e60*/  LDG.E.CONSTANT R20, desc[UR4][R18.64+0xc] ;  /* 0x00000c0412147981 */ /* 0x0002a2000c1e9900 */
[----:B0-----:R-:W-:-:S04]  /*0e70*/  @P1 IMAD.WIDE R16, R9, 0x4, R14 ;  /* 0x0000000409101825 */ /* 0x001fc800078e020e */
[----:B-1----:R-:W-:Y:S01]  /*0e80*/  @P1 IMAD.WIDE R18, R23, 0x4, R14 ;  /* 0x0000000417121825 */ /* 0x002fe200078e020e */
[----:B------:R-:W3:Y:S05]  /*0e90*/  @P1 LDG.E.CONSTANT R10, desc[UR4][R16.64+0x20] ;  /* 0x00002004100a1981 */ /* 0x000eea000c1e9900 */
        /* <DEDUP_REMOVED lines=9> */
[----:B------:R-:W2:Y:S04]  /*0f30*/  LDG.E.CONSTANT R10, desc[UR4][R18.64+0x8] ;  /* 0x00000804120a7981 */ /* 0x000ea8000c1e9900 */
[----:B------:R0:W2:Y:S01]  /*0f40*/  LDG.E.CONSTANT R28, desc[UR4][R16.64+0x8] ;  /* 0x00000804101c7981 */ /* 0x0000a2000c1e9900 */
[----:B------:R-:W-:-:S06]  /*0f50*/  @P0 IMAD.WIDE R20, R21, 0x4, R14 ;  /* 0x0000000415140825 */ /* 0x000fcc00078e020e */
[----:B------:R-:W3:Y:S01]  /*0f60*/  @P0 LDG.E.CONSTANT R20, desc[UR4][R20.64+0x1c] ;  /* 0x00001c0414140981 */ /* 0x000ee2000c1e9900 */
[----:B0-----:R-:W-:-:S06]  /*0f70*/  @P0 IMAD.WIDE R16, R7, 0x4, R14 ;  /* 0x0000000407100825 */ /* 0x001fcc00078e020e */
        /* <DEDUP_REMOVED lines=8> */
[----:B------:R-:W-:Y:S02]  /*1000*/  IMAD.WIDE R18, R7, 0x4, R12 ;  /* 0x0000000407127825 */ /* 0x000fe400078e020c */
[----:B------:R-:W2:Y:S04]  /*1010*/  LDG.E.CONSTANT R16, desc[UR4][R16.64+0x4] ;  /* 0x0000040410107981 */ /* 0x000ea8000c1e9900 */
[----:B------:R-:W2:Y:S02]  /*1020*/  LDG.E.CONSTANT R19, desc[UR4][R18.64+0x4] ;  /* 0x0000040412137981 */ /* 0x000ea4000c1e9900 */
[----:B--2---:R-:W-:-:S13]  /*1030*/  ISETP.NE.AND P0, PT, R16, R19, PT ;  /* 0x000000131000720c */ /* 0x004fda0003f05270 */
[----:B------:R-:W-:Y:S02]  /*1040*/  @P0 MOV R8, R16 ;  /* 0x0000001000080202 */ /* 0x000fe40000000f00 */
[----:B------:R-:W-:-:S03]  /*1050*/  @P0 MOV R5, R19 ;  /* 0x0000001300050202 */ /* 0x000fc60000000f00 */
[----:B------:R-:W-:Y:S01]  /*1060*/  IMAD R28, R8, 0x11, RZ ;  /* 0x00000011081c7824 */ /* 0x000fe200078e02ff */
[----:B------:R-:W-:-:S03]  /*1070*/  LEA R17, R5, R5, 0x4 ;  /* 0x0000000505117211 */ /* 0x000fc600078e20ff */
[----:B------:R-:W-:-:S04]  /*1080*/  IMAD.WIDE R20, R28, 0x4, R12 ;  /* 0x000000041c147825 */ /* 0x000fc800078e020c */
[----:B------:R-:W-:Y:S02]  /*1090*/  IMAD.WIDE R12, R17, 0x4, R12 ;  /* 0x00000004110c7825 */ /* 0x000fe400078e020c */
[----:B------:R-:W2:Y:S04]  /*10a0*/  LDG.E.CONSTANT R20, desc[UR4][R20.64] ;  /* 0x0000000414147981 */ /* 0x000ea8000c1e9900 */
[----:B------:R0:W2:Y:S01]  /*10b0*/  LDG.E.CONSTANT R21, desc[UR4][R12.64] ;  /* 0x000000040c157981 */ /* 0x0000a2000c1e9900 */
[----:B------:R-:W-:-:S05]  /*10c0*/  @P4 IMAD.WIDE R18, R24, 0x4, R14 ;  /* 0x0000000418124825 */ /* 0x000fca00078e020e */
[----:B------:R1:W3:Y:S01]  /*10d0*/  @P4 LDG.E.CONSTANT R24, desc[UR4][R18.64+0x18] ;  /* 0x0000180412184981 */ /* 0x0002e2000c1e9900 */
[----:B0-----:R-:W-:-:S05]  /*10e0*/  @P4 IMAD.WIDE R12, R26, 0x4, R14 ;  /* 0x000000041a0c4825 */ /* 0x001fca00078e020e */
[----:B------:R0:W3:Y:S01]  /*10f0*/  @P4 LDG.E.CONSTANT R16, desc[UR4][R12.64+0x18] ;  /* 0x000018040c104981 */ /* 0x0000e2000c1e9900 */
[----:B-1----:R-:W-:-:S05]  /*1100*/  @P5 IMAD.WIDE R18, R4, 0x4, R14 ;  /* 0x0000000404125825 */ /* 0x002fca00078e020e */
[----:B------:R1:W4:Y:S01]  /*1110*/  @P5 LDG.E.CONSTANT R4, desc[UR4][R18.64+0x14] ;  /* 0x0000140412045981 */ /* 0x000322000c1e9900 */
[----:B0-----:R-:W-:-:S05]  /*1120*/  @P5 IMAD.WIDE R12, R29, 0x4, R14 ;  /* 0x000000041d0c5825 */ /* 0x001fca00078e020e */
[----:B------:R0:W4:Y:S01]  /*1130*/  @P5 LDG.E.CONSTANT R29, desc[UR4][R12.64+0x14] ;  /* 0x000014040c1d5981 */ /* 0x000122000c1e9900 */
[----:B-1----:R-:W-:-:S04]  /*1140*/  @P3 IMAD.WIDE R18, R22, 0x4, R14 ;  /* 0x0000000416123825 */ /* 0x002fc800078e020e */
[--C-:B------:R-:W-:Y:S01]  /*1150*/  @P2 IMAD.WIDE R26, R27, 0x4, R14.reuse ;  /* 0x000000041b1a2825 */ /* 0x100fe200078e020e */
[----:B------:R1:W5:Y:S03]  /*1160*/  @P3 LDG.E.CONSTANT R22, desc[UR4][R18.64+0x10] ;  /* 0x0000100412163981 */ /* 0x000366000c1e9900 */
[----:B0-----:R-:W-:-:S05]  /*1170*/  @P3 IMAD.WIDE R12, R25, 0x4, R14 ;  /* 0x00000004190c3825 */ /* 0x001fca00078e020e */
[----:B------:R-:W5:Y:S01]  /*1180*/  @P3 LDG.E.CONSTANT R25, desc[UR4][R12.64+0x10] ;  /* 0x000010040c193981 */ /* 0x000f62000c1e9900 */
[----:B-1----:R-:W-:-:S05]  /*1190*/  @P1 IMAD.WIDE R18, R23, 0x4, R14 ;  /* 0x0000000417121825 */ /* 0x002fca00078e020e */
[----:B------:R0:W5:Y:S04]  /*11a0*/  @P1 LDG.E.CONSTANT R23, desc[UR4][R18.64+0x8] ;  /* 0x0000080412171981 */ /* 0x000168000c1e9900 */
[----:B------:R1:W5:Y:S01]  /*11b0*/  @P2 LDG.E.CONSTANT R13, desc[UR4][R26.64+0xc] ;  /* 0x00000c041a0d2981 */ /* 0x000362000c1e9900 */
[----:B0-----:R-:W-:-:S04]  /*11c0*/  @P1 IMAD.WIDE R18, R9, 0x4, R14 ;  /* 0x0000000409121825 */ /* 0x001fc800078e020e */
[--C-:B-1----:R-:W-:Y:S01]  /*11d0*/  @P2 IMAD.WIDE R26, R11, 0x4, R14.reuse ;  /* 0x000000040b1a2825 */ /* 0x102fe200078e020e */
[----:B------:R0:W5:Y:S04]  /*11e0*/  @P1 LDG.E.CONSTANT R9, desc[UR4][R18.64+0x8] ;  /* 0x0000080412091981 */ /* 0x000168000c1e9900 */
[----:B------:R1:W5:Y:S01]  /*11f0*/  @P2 LDG.E.CONSTANT R11, desc[UR4][R26.64+0xc] ;  /* 0x00000c041a0b2981 */ /* 0x000362000c1e9900 */
[----:B0-----:R-:W-:-:S05]  /*1200*/  @P0 IMAD.WIDE R18, R10, 0x4, R14 ;  /* 0x000000040a120825 */ /* 0x001fca00078e020e */
[----:B------:R0:W5:Y:S01]  /*1210*/  @P0 LDG.E.CONSTANT R10, desc[UR4][R18.64+0x4] ;  /* 0x00000404120a0981 */ /* 0x000162000c1e9900 */
[----:B--2---:R-:W-:-:S13]  /*1220*/  ISETP.NE.AND P6, PT, R20, R21, PT ;  /* 0x000000151400720c */ /* 0x004fda0003fc5270 */
[----:B------:R-:W-:Y:S02]  /*1230*/  @P6 MOV R8, R20 ;  /* 0x0000001400086202 */ /* 0x000fe40000000f00 */
[----:B------:R-:W-:Y:S01]  /*1240*/  @P6 MOV R5, R21 ;  /* 0x0000001500056202 */ /* 0x000fe20000000f00 */
[----:B------:R-:W-:-:S04]  /*1250*/  @P0 IMAD.WIDE R20, R7, 0x4, R14 ;  /* 0x0000000407140825 */ /* 0x000fc800078e020e */
[----:B------:R-:W-:Y:S01]  /*1260*/  IMAD R8, R8, 0x11, RZ ;  /* 0x0000001108087824 */ /* 0x000fe200078e02ff */
[----:B------:R2:W5:Y:S01]  /*1270*/  @P0 LDG.E.CONSTANT R7, desc[UR4][R20.64+0x4] ;  /* 0x0000040414070981 */ /* 0x000562000c1e9900 */
[----:B-1----:R-:W-:-:S04]  /*1280*/  @P6 IMAD.WIDE R26, R28, 0x4, R14 ;  /* 0x000000041c1a6825 */ /* 0x002fc800078e020e */
[----:B------:R-:W-:Y:S02]  /*1290*/  IMAD R5, R5, 0x11, RZ ;  /* 0x0000001105057824 */ /* 0x000fe400078e02ff */
[--C-:B0-----:R-:W-:Y:S01]  /*12a0*/  @P6 IMAD.WIDE R18, R17, 0x4, R14.reuse ;  /* 0x0000000411126825 */ /* 0x101fe200078e020e */
[----:B------:R-:W5:Y:S03]  /*12b0*/  @P6 LDG.E.CONSTANT R27, desc[UR4][R26.64] ;  /* 0x000000041a1b6981 */ /* 0x000f66000c1e9900 */
[----:B--2---:R-:W-:-:S04]  /*12c0*/  IMAD.WIDE R20, R8, 0x4, R14 ;  /* 0x0000000408147825 */ /* 0x004fc800078e020e */
[----:B------:R-:W-:Y:S01]  /*12d0*/  IMAD.WIDE R14, R5, 0x4, R14 ;  /* 0x00000004050e7825 */ /* 0x000fe200078e020e */
[----:B------:R-:W2:Y:S04]  /*12e0*/  LDG.E.CONSTANT R17, desc[UR4][R20.64] ;  /* 0x0000000414117981 */ /* 0x000ea8000c1e9900 */
[----:B------:R-:W2:Y:S04]  /*12f0*/  @P6 LDG.E.CONSTANT R5, desc[UR4][R18.64] ;  /* 0x0000000412056981 */ /* 0x000ea8000c1e9900 */
[----:B------:R-:W2:Y:S01]  /*1300*/  LDG.E.CONSTANT R14, desc[UR4][R14.64] ;  /* 0x000000040e0e7981 */ /* 0x000ea2000c1e9900 */
[----:B---3--:R-:W-:-:S04]  /*1310*/  @P4 VIMNMX3 R6, R16, R24, R6, !PT ;  /* 0x000000181006420f */ /* 0x008fc80007800106 */
[----:B----4-:R-:W-:-:S04]  /*1320*/  @P5 VIMNMX3 R6, R4, R29, R6, !PT ;  /* 0x0000001d0406520f */ /* 0x010fc80007800106 */
[----:B-----5:R-:W-:-:S04]  /*1330*/  @P3 VIMNMX3 R6, R22, R25, R6, !PT ;  /* 0x000000191606320f */ /* 0x020fc80007800106 */
[----:B------:R-:W-:-:S04]  /*1340*/  @P2 VIMNMX3 R6, R13, R11, R6, !PT ;  /* 0x0000000b0d06220f */ /* 0x000fc80007800106 */
[----:B------:R-:W-:-:S04]  /*1350*/  @P1 VIMNMX3 R6, R23, R9, R6, !PT ;  /* 0x000000091706120f */ /* 0x000fc80007800106 */
[----:B------:R-:W-:-:S04]  /*1360*/  @P0 VIMNMX3 R6, R10, R7, R6, !PT ;  /* 0x000000070a06020f */ /* 0x000fc80007800106 */
[----:B--2---:R-:W-:-:S04]  /*1370*/  @P6 VIMNMX3 R6, R27, R5, R6, !PT ;  /* 0x000000051b06620f */ /* 0x004fc80007800106 */
[----:B------:R-:W-:-:S07]  /*1380*/  VIMNMX3 R6, R17, R14, R6, !PT ;  /* 0x0000000e1106720f */ /* 0x000fce0007800106 */
.L_x_24:
[----:B------:R-:W-:Y:S05]  /*1390*/  BSYNC.RECONVERGENT B0 ;  /* 0x0000000000007941 */ /* 0x000fea0003800200 */
.L_x_23:
[----:B------:R-:W-:-:S13]  /*13a0*/  ISETP.GT.AND P0, PT, R6, R3, PT ;  /* 0x000000030600720c */ /* 0x000fda0003f04270 */
[----:B------:R-:W-:Y:S05]  /*13b0*/  @!P0 BRA `(.L_x_25) ;  /* 0x0000000000208947 */ /* 0x000fea0003800000 */
[----:B------:R-:W0:Y:S08]  /*13c0*/  LDC.64 R8, c[0x0][0x3c8] ;  /* 0x0000f200ff087b82 */ /* 0x000e300000000a00 */
[----:B------:R-:W2:Y:S01]  /*13d0*/  LDC.64 R4, c[0x0][0x3b8] ;  /* 0x0000ee00ff047b82 */ /* 0x000ea20000000a00 */
[----:B0-----:R-:W-:-:S04]  /*13e0*/  IADD3 R6, P0, P1, -R6, R8, R3 ;  /* 0x0000000806067210 */ /* 0x001fc8000791e103 */
[----:B------:R-:W-:Y:S01]  /*13f0*/  IADD3.X R7, PT, PT, R9, -0x1, R2, P0, P1 ;  /* 0xffffffff09077810 */ /* 0x000fe200007e2402 */
[----:B--2---:R-:W-:-:S05]  /*1400*/  IMAD.WIDE R4, R0, 0x10, R4 ;  /* 0x0000001000047825 */ /* 0x004fca00078e0204 */
[----:B------:R-:W-:Y:S04]  /*1410*/  STG.E desc[UR4][R4.64], R0 ;  /* 0x0000000004007986 */ /* 0x000fe8000c101904 */
[----:B------:R-:W-:Y:S01]  /*1420*/  STG.E.64 desc[UR4][R4.64+0x8], R6 ;  /* 0x0000080604007986 */ /* 0x000fe2000c101b04 */
[----:B------:R-:W-:Y:S05]  /*1430*/  EXIT ;  /* 0x000000000000794d */ /* 0x000fea0003800000 */
.L_x_25:
[----:B------:R-:W0:Y:S01]  /*1440*/  LDC.64 R4, c[0x0][0x3b8] ;  /* 0x0000ee00ff047b82 */ /* 0x000e220000000a00 */
[----:B------:R-:W-:-:S07]  /*1450*/  MOV R7, 0xffffffff ;  /* 0xffffffff00077802 */ /* 0x000fce0000000f00 */
[----:B------:R-:W2:Y:S01]  /*1460*/  LDC.64 R2, c[0x0][0x3c8] ;  /* 0x0000f200ff027b82 */ /* 0x000ea20000000a00 */
[----:B0-----:R-:W-:-:S05]  /*1470*/  IMAD.WIDE R4, R0, 0x10, R4 ;  /* 0x0000001000047825 */ /* 0x001fca00078e0204 */
[----:B------:R-:W-:Y:S04]  /*1480*/  STG.E desc[UR4][R4.64], R7 ;  /* 0x0000000704007986 */ /* 0x000fe8000c101904 */
[----:B--2---:R-:W-:Y:S01]  /*1490*/  STG.E.64 desc[UR4][R4.64+0x8], R2 ;  /* 0x0000080204007986 */ /* 0x004fe2000c101b04 */
[----:B------:R-:W-:Y:S05]  /*14a0*/  EXIT ;  /* 0x000000000000794d */ /* 0x000fea0003800000 */
.L_x_26:
        /* <DEDUP_REMOVED lines=13> */
.L_x_28:


//--------------------- .nv.shared._Z29findMSTEdgeReplacementsKernelPKiiS0_S0_S0_PKbS0_iS0_S0_S0_P15ReplacementInfox --------------------------
	.section	.nv.shared._Z29findMSTEdgeReplacementsKernelPKiiS0_S0_S0_PKbS0_iS0_S0_S0_P15ReplacementInfox,"aw",@nobits
	.sectionflags	@""
	.align	4
.nv.shared._Z29findMSTEdgeReplacementsKernelPKiiS0_S0_S0_PKbS0_iS0_S0_S0_P15ReplacementInfox:
	.zero		17408


//--------------------- .nv.shared.reserved.0     --------------------------
	.section	.nv.shared.reserved.0,"aw",@nobits
	.weak		__nv_reservedSMEM_offset_0_alias
	.size		__nv_reservedSMEM_offset_0_alias, 0, 64
	.other		__nv_reservedSMEM_offset_0_alias,@"STO_CUDA_RESERVED_SHARED STV_DEFAULT"
__nv_reservedSMEM_offset_0_alias:
	.zero		0
	.zero		64


//--------------------- .nv.constant0._Z29findMSTEdgeReplacementsKernelPKiiS0_S0_S0_PKbS0_iS0_S0_S0_P15ReplacementInfox --------------------------
	.section	.nv.constant0._Z29findMSTEdgeReplacementsKernelPKiiS0_S0_S0_PKbS0_iS0_S0_S0_P15ReplacementInfox,"a",@progbits
	.sectionflags	@""
	.align	4
.nv.constant0._Z29findMSTEdgeReplacementsKernelPKiiS0_S0_S0_PKbS0_iS0_S0_S0_P15ReplacementInfox:
	.zero		1000


//--------------------- .nv.constant0._Z34computeNonMSTEdgeReplacementKernelPKiS0_S0_PKbS0_S0_S0_P15ReplacementInfoix --------------------------
	.section	.nv.constant0._Z34computeNonMSTEdgeReplacementKernelPKiS0_S0_PKbS0_S0_S0_P15ReplacementInfoix,"a",@progbits
	.sectionflags	@""
	.align	4
.nv.constant0._Z34computeNonMSTEdgeReplacementKernelPKiS0_S0_PKbS0_S0_S0_P15ReplacementInfoix:
	.zero		976


//--------------------- SYMBOLS --------------------------

	.type		.nv.reservedSmem.offset0,@object
	.size		.nv.reservedSmem.offset0,0x4
	.type		.nv.reservedSmem.cap,@object
	.size		.nv.reservedSmem.cap,0x4
